//
// Generated by NVIDIA NVVM Compiler
//
// Compiler Build ID: CL-36424714
// Cuda compilation tools, release 13.0, V13.0.88
// Based on NVVM 20.0.0
//

.version 9.0
.target sm_100
.address_size 64

	// .globl	searchKernel

.visible .entry searchKernel(
	.param .u64 .ptr .align 1 searchKernel_param_0,
	.param .u64 .ptr .align 1 searchKernel_param_1,
	.param .u64 searchKernel_param_2,
	.param .u64 searchKernel_param_3,
	.param .u64 .ptr .align 1 searchKernel_param_4,
	.param .u32 searchKernel_param_5,
	.param .u64 .ptr .align 1 searchKernel_param_6,
	.param .u32 searchKernel_param_7,
	.param .u64 .ptr .align 1 searchKernel_param_8,
	.param .u64 .ptr .align 1 searchKernel_param_9,
	.param .u64 .ptr .align 1 searchKernel_param_10,
	.param .u64 searchKernel_param_11
)
{
	.local .align 16 .b8 	__local_depot0[240];
	.reg .b64 	%SP;
	.reg .b64 	%SPL;
	.reg .pred 	%p<21>;
	.reg .b16 	%rs<66>;
	.reg .b32 	%r<163>;
	.reg .b64 	%rd<545>;

	mov.u64 	%SPL, __local_depot0;
	cvta.local.u64 	%SP, %SPL;
	ld.param.u64 	%rd68, [searchKernel_param_0];
	ld.param.u64 	%rd77, [searchKernel_param_11];
	add.u64 	%rd78, %SP, 0;
	add.u64 	%rd1, %SPL, 0;
	add.u64 	%rd2, %SPL, 192;
	setp.eq.s64 	%p1, %rd77, 0;
	@%p1 bra 	$L__BB0_19;
	cvta.to.local.u64 	%rd3, %rd78;
	cvta.to.global.u64 	%rd82, %rd68;
	ld.global.u8 	%rd83, [%rd82+19];
	ld.global.u8 	%r9, [%rd82+18];
	ld.global.u8 	%r10, [%rd82+17];
	ld.global.u8 	%r11, [%rd82+16];
	ld.global.u8 	%rd84, [%rd82+15];
	ld.global.u8 	%rd85, [%rd82+13];
	ld.global.u8 	%rd86, [%rd82+12];
	ld.global.u8 	%rd87, [%rd82+11];
	ld.global.u8 	%r12, [%rd82+10];
	ld.global.u8 	%r13, [%rd82+9];
	ld.global.u8 	%r14, [%rd82+8];
	ld.global.u8 	%rd88, [%rd82+7];
	ld.global.u8 	%rd89, [%rd82+5];
	ld.global.u8 	%rd90, [%rd82+4];
	ld.global.u8 	%rd91, [%rd82+3];
	ld.global.u8 	%r15, [%rd82+2];
	ld.global.u8 	%r16, [%rd82+1];
	ld.global.u8 	%r17, [%rd82];
	mul.wide.u32 	%rd92, %r17, 256;
	mul.wide.u32 	%rd93, %r16, 65536;
	or.b64  	%rd94, %rd92, %rd93;
	mul.wide.u32 	%rd95, %r15, 16777216;
	or.b64  	%rd96, %rd94, %rd95;
	shl.b64 	%rd97, %rd91, 32;
	or.b64  	%rd98, %rd96, %rd97;
	shl.b64 	%rd99, %rd90, 40;
	or.b64  	%rd100, %rd98, %rd99;
	shl.b64 	%rd101, %rd89, 48;
	or.b64  	%rd102, %rd100, %rd101;
	ld.global.u8 	%rd103, [%rd82+6];
	shl.b64 	%rd104, %rd103, 56;
	or.b64  	%rd105, %rd102, %rd104;
	or.b64  	%rd4, %rd105, 255;
	mul.wide.u32 	%rd106, %r14, 256;
	or.b64  	%rd107, %rd106, %rd88;
	mul.wide.u32 	%rd108, %r13, 65536;
	or.b64  	%rd109, %rd108, %rd107;
	mul.wide.u32 	%rd110, %r12, 16777216;
	or.b64  	%rd111, %rd110, %rd109;
	shl.b64 	%rd112, %rd87, 32;
	or.b64  	%rd113, %rd112, %rd111;
	shl.b64 	%rd114, %rd86, 40;
	or.b64  	%rd115, %rd114, %rd113;
	shl.b64 	%rd116, %rd85, 48;
	or.b64  	%rd117, %rd116, %rd115;
	ld.global.u8 	%rd118, [%rd82+14];
	shl.b64 	%rd119, %rd118, 56;
	or.b64  	%rd5, %rd119, %rd117;
	mul.wide.u32 	%rd120, %r11, 256;
	or.b64  	%rd121, %rd120, %rd84;
	mul.wide.u32 	%rd122, %r10, 65536;
	or.b64  	%rd123, %rd122, %rd121;
	mul.wide.u32 	%rd124, %r9, 16777216;
	or.b64  	%rd125, %rd124, %rd123;
	shl.b64 	%rd126, %rd83, 32;
	or.b64  	%rd6, %rd126, %rd125;
	mov.b64 	%rd518, 0;
	mov.u32 	%r19, %nctaid.x;
	mov.u32 	%r20, %ctaid.x;
	mov.u32 	%r21, %ntid.x;
	mov.u32 	%r22, %tid.x;
$L__BB0_2:
	ld.param.u64 	%rd513, [searchKernel_param_8];
	cvta.to.global.u64 	%rd127, %rd513;
	atom.global.or.b32 	%r18, [%rd127], 0;
	setp.ne.s32 	%p2, %r18, 0;
	@%p2 bra 	$L__BB0_19;
	ld.param.u64 	%rd510, [searchKernel_param_3];
	ld.param.u64 	%rd509, [searchKernel_param_2];
	cvt.u64.u32 	%rd128, %r19;
	cvt.u64.u32 	%rd129, %r20;
	mad.lo.s64 	%rd130, %rd518, %rd128, %rd129;
	cvt.u64.u32 	%rd131, %r21;
	cvt.u64.u32 	%rd132, %r22;
	add.s64 	%rd133, %rd509, %rd132;
	mad.lo.s64 	%rd8, %rd130, %rd131, %rd133;
	add.s64 	%rd134, %rd510, %rd509;
	setp.ge.u64 	%p3, %rd8, %rd134;
	@%p3 bra 	$L__BB0_19;
	ld.param.u64 	%rd508, [searchKernel_param_1];
	shr.u64 	%rd137, %rd8, 32;
	cvta.to.global.u64 	%rd138, %rd508;
	ld.global.u8 	%rd139, [%rd138];
	ld.global.u8 	%rd140, [%rd138+1];
	ld.global.u8 	%rd141, [%rd138+3];
	ld.global.u8 	%r24, [%rd138+4];
	ld.global.u8 	%r25, [%rd138+5];
	ld.global.u8 	%r26, [%rd138+6];
	ld.global.u8 	%rd142, [%rd138+7];
	ld.global.u8 	%rd143, [%rd138+8];
	ld.global.u8 	%rd144, [%rd138+9];
	ld.global.u8 	%rd145, [%rd138+11];
	ld.global.u8 	%r27, [%rd138+12];
	ld.global.u8 	%r28, [%rd138+13];
	ld.global.u8 	%r29, [%rd138+14];
	ld.global.u8 	%rd146, [%rd138+15];
	ld.global.u8 	%rd147, [%rd138+16];
	ld.global.u8 	%rd148, [%rd138+17];
	ld.global.u8 	%rd149, [%rd138+19];
	ld.global.u8 	%r30, [%rd138+20];
	ld.global.u8 	%r31, [%rd138+21];
	ld.global.u8 	%r32, [%rd138+22];
	ld.global.u8 	%rd150, [%rd138+23];
	ld.global.u8 	%rd151, [%rd138+24];
	ld.global.u8 	%rd152, [%rd138+25];
	ld.global.u8 	%rd153, [%rd138+27];
	ld.global.u8 	%r33, [%rd138+28];
	ld.global.u8 	%r34, [%rd138+29];
	ld.global.u8 	%r35, [%rd138+30];
	ld.global.u8 	%rd154, [%rd138+31];
	shr.u64 	%rd155, %rd8, 16;
	and.b64  	%rd156, %rd155, 280375465082880;
	and.b64  	%rd157, %rd8, 71776119061217280;
	or.b64  	%rd158, %rd157, %rd156;
	shl.b64 	%rd159, %rd8, 16;
	and.b64  	%rd160, %rd159, -72057594037927936;
	or.b64  	%rd525, %rd160, %rd158;
	and.b64  	%rd161, %rd137, 255;
	and.b64  	%rd162, %rd155, 65280;
	or.b64  	%rd163, %rd162, %rd161;
	and.b64  	%rd164, %rd8, 16711680;
	or.b64  	%rd165, %rd164, %rd163;
	and.b64  	%rd166, %rd159, 4278190080;
	or.b64  	%rd167, %rd166, %rd165;
	shl.b64 	%rd168, %rd8, 32;
	and.b64  	%rd169, %rd168, 1095216660480;
	or.b64  	%rd170, %rd169, %rd167;
	shl.b64 	%rd171, %rd139, 40;
	or.b64  	%rd172, %rd171, %rd170;
	shl.b64 	%rd173, %rd140, 48;
	or.b64  	%rd174, %rd173, %rd172;
	ld.global.u8 	%rd175, [%rd138+2];
	shl.b64 	%rd176, %rd175, 56;
	or.b64  	%rd526, %rd176, %rd174;
	mul.wide.u32 	%rd177, %r24, 256;
	or.b64  	%rd178, %rd177, %rd141;
	mul.wide.u32 	%rd179, %r25, 65536;
	or.b64  	%rd180, %rd179, %rd178;
	mul.wide.u32 	%rd181, %r26, 16777216;
	or.b64  	%rd182, %rd181, %rd180;
	shl.b64 	%rd183, %rd142, 32;
	or.b64  	%rd184, %rd183, %rd182;
	shl.b64 	%rd185, %rd143, 40;
	or.b64  	%rd186, %rd185, %rd184;
	shl.b64 	%rd187, %rd144, 48;
	or.b64  	%rd188, %rd187, %rd186;
	ld.global.u8 	%rd189, [%rd138+10];
	shl.b64 	%rd190, %rd189, 56;
	or.b64  	%rd527, %rd190, %rd188;
	mul.wide.u32 	%rd191, %r27, 256;
	or.b64  	%rd192, %rd191, %rd145;
	mul.wide.u32 	%rd193, %r28, 65536;
	or.b64  	%rd194, %rd193, %rd192;
	mul.wide.u32 	%rd195, %r29, 16777216;
	or.b64  	%rd196, %rd195, %rd194;
	shl.b64 	%rd197, %rd146, 32;
	or.b64  	%rd198, %rd197, %rd196;
	shl.b64 	%rd199, %rd147, 40;
	or.b64  	%rd200, %rd199, %rd198;
	shl.b64 	%rd201, %rd148, 48;
	or.b64  	%rd202, %rd201, %rd200;
	ld.global.u8 	%rd203, [%rd138+18];
	shl.b64 	%rd204, %rd203, 56;
	or.b64  	%rd528, %rd204, %rd202;
	mul.wide.u32 	%rd205, %r30, 256;
	or.b64  	%rd206, %rd205, %rd149;
	mul.wide.u32 	%rd207, %r31, 65536;
	or.b64  	%rd208, %rd207, %rd206;
	mul.wide.u32 	%rd209, %r32, 16777216;
	or.b64  	%rd210, %rd209, %rd208;
	shl.b64 	%rd211, %rd150, 32;
	or.b64  	%rd212, %rd211, %rd210;
	shl.b64 	%rd213, %rd151, 40;
	or.b64  	%rd214, %rd213, %rd212;
	shl.b64 	%rd215, %rd152, 48;
	or.b64  	%rd216, %rd215, %rd214;
	ld.global.u8 	%rd217, [%rd138+26];
	shl.b64 	%rd218, %rd217, 56;
	or.b64  	%rd529, %rd218, %rd216;
	mul.wide.u32 	%rd219, %r33, 256;
	or.b64  	%rd220, %rd219, %rd153;
	mul.wide.u32 	%rd221, %r34, 65536;
	or.b64  	%rd222, %rd221, %rd220;
	mul.wide.u32 	%rd223, %r35, 16777216;
	or.b64  	%rd224, %rd223, %rd222;
	shl.b64 	%rd225, %rd154, 32;
	or.b64  	%rd226, %rd225, %rd224;
	or.b64  	%rd530, %rd226, 6597069766656;
	mov.b64 	%rd227, 32898;
	mov.b64 	%rd228, 1;
	st.local.v2.u64 	[%rd1], {%rd228, %rd227};
	mov.b64 	%rd229, -9223372034707259392;
	mov.b64 	%rd230, -9223372036854742902;
	st.local.v2.u64 	[%rd1+16], {%rd230, %rd229};
	mov.b64 	%rd231, 2147483649;
	mov.b64 	%rd232, 32907;
	st.local.v2.u64 	[%rd1+32], {%rd232, %rd231};
	mov.b64 	%rd233, -9223372036854743031;
	mov.b64 	%rd234, -9223372034707259263;
	st.local.v2.u64 	[%rd1+48], {%rd234, %rd233};
	mov.b64 	%rd235, 136;
	mov.b64 	%rd236, 138;
	st.local.v2.u64 	[%rd1+64], {%rd236, %rd235};
	mov.b64 	%rd237, 2147483658;
	mov.b64 	%rd238, 2147516425;
	st.local.v2.u64 	[%rd1+80], {%rd238, %rd237};
	mov.b64 	%rd239, -9223372036854775669;
	mov.b64 	%rd240, 2147516555;
	st.local.v2.u64 	[%rd1+96], {%rd240, %rd239};
	mov.b64 	%rd241, -9223372036854743037;
	mov.b64 	%rd242, -9223372036854742903;
	st.local.v2.u64 	[%rd1+112], {%rd242, %rd241};
	mov.b64 	%rd243, -9223372036854775680;
	mov.b64 	%rd244, -9223372036854743038;
	st.local.v2.u64 	[%rd1+128], {%rd244, %rd243};
	mov.b64 	%rd245, -9223372034707292150;
	mov.b64 	%rd246, 32778;
	st.local.v2.u64 	[%rd1+144], {%rd246, %rd245};
	mov.b64 	%rd247, -9223372036854742912;
	st.local.v2.u64 	[%rd1+160], {%rd234, %rd247};
	mov.b64 	%rd248, -9223372034707259384;
	st.local.v2.u64 	[%rd1+176], {%rd231, %rd248};
	mov.b32 	%r160, 0;
	mov.b64 	%rd536, -9223372036854775808;
	mov.b64 	%rd523, 0;
	mov.u64 	%rd519, %rd1;
	mov.u64 	%rd520, %rd4;
	mov.u64 	%rd521, %rd5;
	mov.u64 	%rd522, %rd6;
	mov.u64 	%rd524, %rd523;
	mov.u64 	%rd531, %rd523;
	mov.u64 	%rd532, %rd523;
	mov.u64 	%rd533, %rd523;
	mov.u64 	%rd534, %rd523;
	mov.u64 	%rd535, %rd523;
	mov.u64 	%rd537, %rd523;
	mov.u64 	%rd538, %rd523;
	mov.u64 	%rd539, %rd523;
	mov.u64 	%rd540, %rd523;
	mov.u64 	%rd541, %rd523;
	mov.u64 	%rd542, %rd523;
	mov.u64 	%rd543, %rd523;
	mov.u64 	%rd544, %rd523;
$L__BB0_5:
	xor.b64  	%rd249, %rd525, %rd520;
	xor.b64  	%rd250, %rd249, %rd530;
	xor.b64  	%rd251, %rd250, %rd535;
	xor.b64  	%rd252, %rd251, %rd540;
	xor.b64  	%rd253, %rd526, %rd521;
	xor.b64  	%rd254, %rd253, %rd531;
	xor.b64  	%rd255, %rd254, %rd536;
	xor.b64  	%rd256, %rd255, %rd541;
	xor.b64  	%rd257, %rd527, %rd522;
	xor.b64  	%rd258, %rd257, %rd532;
	xor.b64  	%rd259, %rd258, %rd537;
	xor.b64  	%rd260, %rd259, %rd542;
	xor.b64  	%rd261, %rd528, %rd523;
	xor.b64  	%rd262, %rd261, %rd533;
	xor.b64  	%rd263, %rd262, %rd538;
	xor.b64  	%rd264, %rd263, %rd543;
	xor.b64  	%rd265, %rd529, %rd524;
	xor.b64  	%rd266, %rd265, %rd534;
	xor.b64  	%rd267, %rd266, %rd539;
	xor.b64  	%rd268, %rd267, %rd544;
	mov.b64 	{%r36, %r37}, %rd256;
	shf.l.wrap.b32 	%r38, %r36, %r37, 1;
	shf.l.wrap.b32 	%r39, %r37, %r36, 1;
	mov.b64 	%rd269, {%r39, %r38};
	xor.b64  	%rd270, %rd269, %rd268;
	mov.b64 	{%r40, %r41}, %rd260;
	shf.l.wrap.b32 	%r42, %r40, %r41, 1;
	shf.l.wrap.b32 	%r43, %r41, %r40, 1;
	mov.b64 	%rd271, {%r43, %r42};
	xor.b64  	%rd272, %rd271, %rd252;
	mov.b64 	{%r44, %r45}, %rd264;
	shf.l.wrap.b32 	%r46, %r44, %r45, 1;
	shf.l.wrap.b32 	%r47, %r45, %r44, 1;
	mov.b64 	%rd273, {%r47, %r46};
	xor.b64  	%rd274, %rd273, %rd256;
	mov.b64 	{%r48, %r49}, %rd268;
	shf.l.wrap.b32 	%r50, %r48, %r49, 1;
	shf.l.wrap.b32 	%r51, %r49, %r48, 1;
	mov.b64 	%rd275, {%r51, %r50};
	xor.b64  	%rd276, %rd275, %rd260;
	mov.b64 	{%r52, %r53}, %rd252;
	shf.l.wrap.b32 	%r54, %r52, %r53, 1;
	shf.l.wrap.b32 	%r55, %r53, %r52, 1;
	mov.b64 	%rd277, {%r55, %r54};
	xor.b64  	%rd278, %rd277, %rd264;
	xor.b64  	%rd279, %rd520, %rd270;
	xor.b64  	%rd280, %rd525, %rd270;
	xor.b64  	%rd281, %rd530, %rd270;
	xor.b64  	%rd282, %rd535, %rd270;
	xor.b64  	%rd283, %rd540, %rd270;
	xor.b64  	%rd284, %rd521, %rd272;
	xor.b64  	%rd285, %rd526, %rd272;
	xor.b64  	%rd286, %rd531, %rd272;
	xor.b64  	%rd287, %rd536, %rd272;
	xor.b64  	%rd288, %rd541, %rd272;
	xor.b64  	%rd289, %rd522, %rd274;
	xor.b64  	%rd290, %rd527, %rd274;
	xor.b64  	%rd291, %rd532, %rd274;
	xor.b64  	%rd292, %rd537, %rd274;
	xor.b64  	%rd293, %rd542, %rd274;
	xor.b64  	%rd294, %rd523, %rd276;
	xor.b64  	%rd295, %rd528, %rd276;
	xor.b64  	%rd296, %rd533, %rd276;
	xor.b64  	%rd297, %rd538, %rd276;
	xor.b64  	%rd298, %rd543, %rd276;
	xor.b64  	%rd299, %rd524, %rd278;
	xor.b64  	%rd300, %rd529, %rd278;
	xor.b64  	%rd301, %rd534, %rd278;
	xor.b64  	%rd302, %rd539, %rd278;
	xor.b64  	%rd303, %rd544, %rd278;
	mov.b64 	{%r56, %r57}, %rd285;
	shf.l.wrap.b32 	%r58, %r56, %r57, 1;
	shf.l.wrap.b32 	%r59, %r57, %r56, 1;
	mov.b64 	%rd304, {%r59, %r58};
	mov.b64 	{%r60, %r61}, %rd291;
	shf.l.wrap.b32 	%r62, %r61, %r60, 30;
	shf.l.wrap.b32 	%r63, %r60, %r61, 30;
	mov.b64 	%rd305, {%r63, %r62};
	mov.b64 	{%r64, %r65}, %rd297;
	shf.l.wrap.b32 	%r66, %r64, %r65, 28;
	shf.l.wrap.b32 	%r67, %r65, %r64, 28;
	mov.b64 	%rd306, {%r67, %r66};
	mov.b64 	{%r68, %r69}, %rd303;
	shf.l.wrap.b32 	%r70, %r68, %r69, 27;
	shf.l.wrap.b32 	%r71, %r69, %r68, 27;
	mov.b64 	%rd307, {%r71, %r70};
	mov.b64 	{%r72, %r73}, %rd294;
	shf.l.wrap.b32 	%r74, %r73, %r72, 4;
	shf.l.wrap.b32 	%r75, %r72, %r73, 4;
	mov.b64 	%rd308, {%r75, %r74};
	mov.b64 	{%r76, %r77}, %rd300;
	shf.l.wrap.b32 	%r78, %r77, %r76, 12;
	shf.l.wrap.b32 	%r79, %r76, %r77, 12;
	mov.b64 	%rd309, {%r79, %r78};
	mov.b64 	{%r80, %r81}, %rd281;
	shf.l.wrap.b32 	%r82, %r80, %r81, 6;
	shf.l.wrap.b32 	%r83, %r81, %r80, 6;
	mov.b64 	%rd310, {%r83, %r82};
	mov.b64 	{%r84, %r85}, %rd287;
	shf.l.wrap.b32 	%r86, %r85, %r84, 23;
	shf.l.wrap.b32 	%r87, %r84, %r85, 23;
	mov.b64 	%rd311, {%r87, %r86};
	mov.b64 	{%r88, %r89}, %rd293;
	shf.l.wrap.b32 	%r90, %r88, %r89, 20;
	shf.l.wrap.b32 	%r91, %r89, %r88, 20;
	mov.b64 	%rd312, {%r91, %r90};
	mov.b64 	{%r92, %r93}, %rd284;
	shf.l.wrap.b32 	%r94, %r92, %r93, 3;
	shf.l.wrap.b32 	%r95, %r93, %r92, 3;
	mov.b64 	%rd313, {%r95, %r94};
	mov.b64 	{%r96, %r97}, %rd290;
	shf.l.wrap.b32 	%r98, %r96, %r97, 10;
	shf.l.wrap.b32 	%r99, %r97, %r96, 10;
	mov.b64 	%rd314, {%r99, %r98};
	mov.b64 	{%r100, %r101}, %rd296;
	shf.l.wrap.b32 	%r102, %r101, %r100, 11;
	shf.l.wrap.b32 	%r103, %r100, %r101, 11;
	mov.b64 	%rd315, {%r103, %r102};
	mov.b64 	{%r104, %r105}, %rd302;
	shf.l.wrap.b32 	%r106, %r104, %r105, 25;
	shf.l.wrap.b32 	%r107, %r105, %r104, 25;
	mov.b64 	%rd316, {%r107, %r106};
	mov.b64 	{%r108, %r109}, %rd283;
	shf.l.wrap.b32 	%r110, %r109, %r108, 7;
	shf.l.wrap.b32 	%r111, %r108, %r109, 7;
	mov.b64 	%rd317, {%r111, %r110};
	mov.b64 	{%r112, %r113}, %rd299;
	shf.l.wrap.b32 	%r114, %r113, %r112, 9;
	shf.l.wrap.b32 	%r115, %r112, %r113, 9;
	mov.b64 	%rd318, {%r115, %r114};
	mov.b64 	{%r116, %r117}, %rd280;
	shf.l.wrap.b32 	%r118, %r117, %r116, 13;
	shf.l.wrap.b32 	%r119, %r116, %r117, 13;
	mov.b64 	%rd319, {%r119, %r118};
	mov.b64 	{%r120, %r121}, %rd286;
	shf.l.wrap.b32 	%r122, %r120, %r121, 15;
	shf.l.wrap.b32 	%r123, %r121, %r120, 15;
	mov.b64 	%rd320, {%r123, %r122};
	mov.b64 	{%r124, %r125}, %rd292;
	shf.l.wrap.b32 	%r126, %r124, %r125, 21;
	shf.l.wrap.b32 	%r127, %r125, %r124, 21;
	mov.b64 	%rd321, {%r127, %r126};
	mov.b64 	{%r128, %r129}, %rd298;
	shf.l.wrap.b32 	%r130, %r128, %r129, 8;
	shf.l.wrap.b32 	%r131, %r129, %r128, 8;
	mov.b64 	%rd322, {%r131, %r130};
	mov.b64 	{%r132, %r133}, %rd289;
	shf.l.wrap.b32 	%r134, %r132, %r133, 18;
	shf.l.wrap.b32 	%r135, %r133, %r132, 18;
	mov.b64 	%rd323, {%r135, %r134};
	mov.b64 	{%r136, %r137}, %rd295;
	shf.l.wrap.b32 	%r138, %r136, %r137, 2;
	shf.l.wrap.b32 	%r139, %r137, %r136, 2;
	mov.b64 	%rd324, {%r139, %r138};
	mov.b64 	{%r140, %r141}, %rd301;
	shf.l.wrap.b32 	%r142, %r141, %r140, 29;
	shf.l.wrap.b32 	%r143, %r140, %r141, 29;
	mov.b64 	%rd325, {%r143, %r142};
	mov.b64 	{%r144, %r145}, %rd282;
	shf.l.wrap.b32 	%r146, %r145, %r144, 24;
	shf.l.wrap.b32 	%r147, %r144, %r145, 24;
	mov.b64 	%rd326, {%r147, %r146};
	mov.b64 	{%r148, %r149}, %rd288;
	shf.l.wrap.b32 	%r150, %r148, %r149, 14;
	shf.l.wrap.b32 	%r151, %r149, %r148, 14;
	mov.b64 	%rd327, {%r151, %r150};
	not.b64 	%rd328, %rd308;
	and.b64  	%rd329, %rd313, %rd328;
	not.b64 	%rd330, %rd309;
	and.b64  	%rd331, %rd314, %rd330;
	xor.b64  	%rd521, %rd331, %rd304;
	not.b64 	%rd332, %rd310;
	and.b64  	%rd333, %rd315, %rd332;
	xor.b64  	%rd522, %rd333, %rd305;
	not.b64 	%rd334, %rd311;
	and.b64  	%rd335, %rd316, %rd334;
	xor.b64  	%rd523, %rd335, %rd306;
	not.b64 	%rd336, %rd312;
	and.b64  	%rd337, %rd317, %rd336;
	xor.b64  	%rd524, %rd337, %rd307;
	not.b64 	%rd338, %rd313;
	and.b64  	%rd339, %rd318, %rd338;
	xor.b64  	%rd525, %rd339, %rd308;
	not.b64 	%rd340, %rd314;
	and.b64  	%rd341, %rd319, %rd340;
	xor.b64  	%rd526, %rd341, %rd309;
	not.b64 	%rd342, %rd315;
	and.b64  	%rd343, %rd320, %rd342;
	xor.b64  	%rd527, %rd343, %rd310;
	not.b64 	%rd344, %rd316;
	and.b64  	%rd345, %rd321, %rd344;
	xor.b64  	%rd528, %rd345, %rd311;
	not.b64 	%rd346, %rd317;
	and.b64  	%rd347, %rd322, %rd346;
	xor.b64  	%rd529, %rd347, %rd312;
	not.b64 	%rd348, %rd318;
	and.b64  	%rd349, %rd323, %rd348;
	xor.b64  	%rd530, %rd349, %rd313;
	not.b64 	%rd350, %rd319;
	and.b64  	%rd351, %rd324, %rd350;
	xor.b64  	%rd531, %rd351, %rd314;
	not.b64 	%rd352, %rd320;
	and.b64  	%rd353, %rd325, %rd352;
	xor.b64  	%rd532, %rd353, %rd315;
	not.b64 	%rd354, %rd321;
	and.b64  	%rd355, %rd326, %rd354;
	xor.b64  	%rd533, %rd355, %rd316;
	not.b64 	%rd356, %rd322;
	and.b64  	%rd357, %rd327, %rd356;
	xor.b64  	%rd534, %rd357, %rd317;
	not.b64 	%rd358, %rd323;
	and.b64  	%rd359, %rd279, %rd358;
	xor.b64  	%rd535, %rd359, %rd318;
	not.b64 	%rd360, %rd324;
	and.b64  	%rd361, %rd304, %rd360;
	xor.b64  	%rd536, %rd361, %rd319;
	not.b64 	%rd362, %rd325;
	and.b64  	%rd363, %rd305, %rd362;
	xor.b64  	%rd537, %rd363, %rd320;
	not.b64 	%rd364, %rd326;
	and.b64  	%rd365, %rd306, %rd364;
	xor.b64  	%rd538, %rd365, %rd321;
	not.b64 	%rd366, %rd327;
	and.b64  	%rd367, %rd307, %rd366;
	xor.b64  	%rd539, %rd367, %rd322;
	not.b64 	%rd368, %rd279;
	and.b64  	%rd369, %rd308, %rd368;
	xor.b64  	%rd540, %rd369, %rd323;
	not.b64 	%rd370, %rd304;
	and.b64  	%rd371, %rd309, %rd370;
	xor.b64  	%rd541, %rd371, %rd324;
	not.b64 	%rd372, %rd305;
	and.b64  	%rd373, %rd310, %rd372;
	xor.b64  	%rd542, %rd373, %rd325;
	not.b64 	%rd374, %rd306;
	and.b64  	%rd375, %rd311, %rd374;
	xor.b64  	%rd543, %rd375, %rd326;
	not.b64 	%rd376, %rd307;
	and.b64  	%rd377, %rd312, %rd376;
	xor.b64  	%rd544, %rd377, %rd327;
	ld.local.u64 	%rd378, [%rd519];
	xor.b64  	%rd379, %rd329, %rd378;
	xor.b64  	%rd520, %rd379, %rd279;
	add.s32 	%r160, %r160, 1;
	add.s64 	%rd519, %rd519, 8;
	setp.ne.s32 	%p4, %r160, 24;
	@%p4 bra 	$L__BB0_5;
	ld.param.u32 	%r155, [searchKernel_param_5];
	setp.lt.s32 	%p5, %r155, 1;
	shr.u64 	%rd380, %rd521, 32;
	shr.u64 	%rd381, %rd521, 40;
	shr.u64 	%rd382, %rd521, 48;
	shr.u64 	%rd383, %rd521, 56;
	shr.u64 	%rd384, %rd522, 8;
	shr.u64 	%rd385, %rd522, 16;
	shr.u64 	%rd386, %rd522, 24;
	shr.u64 	%rd387, %rd522, 32;
	shr.u64 	%rd388, %rd522, 40;
	shr.u64 	%rd389, %rd522, 48;
	shr.u64 	%rd390, %rd522, 56;
	shr.u64 	%rd391, %rd523, 8;
	shr.u64 	%rd392, %rd523, 16;
	shr.u64 	%rd393, %rd523, 24;
	shr.u64 	%rd394, %rd523, 32;
	shr.u64 	%rd395, %rd523, 40;
	shr.u64 	%rd396, %rd523, 48;
	shr.u64 	%rd397, %rd523, 56;
	mov.b16 	%rs47, 48;
	st.local.u8 	[%rd3], %rs47;
	mov.b16 	%rs48, 49;
	st.local.u8 	[%rd3+1], %rs48;
	mov.b16 	%rs49, 50;
	st.local.u8 	[%rd3+2], %rs49;
	mov.b16 	%rs50, 51;
	st.local.u8 	[%rd3+3], %rs50;
	mov.b16 	%rs51, 52;
	st.local.u8 	[%rd3+4], %rs51;
	mov.b16 	%rs52, 53;
	st.local.u8 	[%rd3+5], %rs52;
	mov.b16 	%rs53, 54;
	st.local.u8 	[%rd3+6], %rs53;
	mov.b16 	%rs54, 55;
	st.local.u8 	[%rd3+7], %rs54;
	mov.b16 	%rs55, 56;
	st.local.u8 	[%rd3+8], %rs55;
	mov.b16 	%rs56, 57;
	st.local.u8 	[%rd3+9], %rs56;
	mov.b16 	%rs57, 97;
	st.local.u8 	[%rd3+10], %rs57;
	mov.b16 	%rs58, 98;
	st.local.u8 	[%rd3+11], %rs58;
	mov.b16 	%rs59, 99;
	st.local.u8 	[%rd3+12], %rs59;
	mov.b16 	%rs60, 100;
	st.local.u8 	[%rd3+13], %rs60;
	mov.b16 	%rs61, 101;
	st.local.u8 	[%rd3+14], %rs61;
	mov.b16 	%rs62, 102;
	st.local.u8 	[%rd3+15], %rs62;
	shr.u64 	%rd398, %rd521, 36;
	and.b64  	%rd399, %rd398, 15;
	add.s64 	%rd400, %rd3, %rd399;
	ld.local.u8 	%rs1, [%rd400];
	st.local.u8 	[%rd2], %rs1;
	and.b64  	%rd401, %rd380, 15;
	add.s64 	%rd402, %rd3, %rd401;
	ld.local.u8 	%rs2, [%rd402];
	st.local.u8 	[%rd2+1], %rs2;
	st.local.u8 	[%rd3], %rs47;
	st.local.u8 	[%rd3+1], %rs48;
	st.local.u8 	[%rd3+2], %rs49;
	st.local.u8 	[%rd3+3], %rs50;
	st.local.u8 	[%rd3+4], %rs51;
	st.local.u8 	[%rd3+5], %rs52;
	st.local.u8 	[%rd3+6], %rs53;
	st.local.u8 	[%rd3+7], %rs54;
	st.local.u8 	[%rd3+8], %rs55;
	st.local.u8 	[%rd3+9], %rs56;
	st.local.u8 	[%rd3+10], %rs57;
	st.local.u8 	[%rd3+11], %rs58;
	st.local.u8 	[%rd3+12], %rs59;
	st.local.u8 	[%rd3+13], %rs60;
	st.local.u8 	[%rd3+14], %rs61;
	st.local.u8 	[%rd3+15], %rs62;
	shr.u64 	%rd403, %rd521, 44;
	and.b64  	%rd404, %rd403, 15;
	add.s64 	%rd405, %rd3, %rd404;
	ld.local.u8 	%rs3, [%rd405];
	st.local.u8 	[%rd2+2], %rs3;
	and.b64  	%rd406, %rd381, 15;
	add.s64 	%rd407, %rd3, %rd406;
	ld.local.u8 	%rs4, [%rd407];
	st.local.u8 	[%rd2+3], %rs4;
	st.local.u8 	[%rd3], %rs47;
	st.local.u8 	[%rd3+1], %rs48;
	st.local.u8 	[%rd3+2], %rs49;
	st.local.u8 	[%rd3+3], %rs50;
	st.local.u8 	[%rd3+4], %rs51;
	st.local.u8 	[%rd3+5], %rs52;
	st.local.u8 	[%rd3+6], %rs53;
	st.local.u8 	[%rd3+7], %rs54;
	st.local.u8 	[%rd3+8], %rs55;
	st.local.u8 	[%rd3+9], %rs56;
	st.local.u8 	[%rd3+10], %rs57;
	st.local.u8 	[%rd3+11], %rs58;
	st.local.u8 	[%rd3+12], %rs59;
	st.local.u8 	[%rd3+13], %rs60;
	st.local.u8 	[%rd3+14], %rs61;
	st.local.u8 	[%rd3+15], %rs62;
	shr.u64 	%rd408, %rd521, 52;
	and.b64  	%rd409, %rd408, 15;
	add.s64 	%rd410, %rd3, %rd409;
	ld.local.u8 	%rs5, [%rd410];
	st.local.u8 	[%rd2+4], %rs5;
	and.b64  	%rd411, %rd382, 15;
	add.s64 	%rd412, %rd3, %rd411;
	ld.local.u8 	%rs6, [%rd412];
	st.local.u8 	[%rd2+5], %rs6;
	st.local.u8 	[%rd3], %rs47;
	st.local.u8 	[%rd3+1], %rs48;
	st.local.u8 	[%rd3+2], %rs49;
	st.local.u8 	[%rd3+3], %rs50;
	st.local.u8 	[%rd3+4], %rs51;
	st.local.u8 	[%rd3+5], %rs52;
	st.local.u8 	[%rd3+6], %rs53;
	st.local.u8 	[%rd3+7], %rs54;
	st.local.u8 	[%rd3+8], %rs55;
	st.local.u8 	[%rd3+9], %rs56;
	st.local.u8 	[%rd3+10], %rs57;
	st.local.u8 	[%rd3+11], %rs58;
	st.local.u8 	[%rd3+12], %rs59;
	st.local.u8 	[%rd3+13], %rs60;
	st.local.u8 	[%rd3+14], %rs61;
	st.local.u8 	[%rd3+15], %rs62;
	shr.u64 	%rd413, %rd521, 60;
	add.s64 	%rd414, %rd3, %rd413;
	ld.local.u8 	%rs7, [%rd414];
	st.local.u8 	[%rd2+6], %rs7;
	and.b64  	%rd415, %rd383, 15;
	add.s64 	%rd416, %rd3, %rd415;
	ld.local.u8 	%rs8, [%rd416];
	st.local.u8 	[%rd2+7], %rs8;
	st.local.u8 	[%rd3], %rs47;
	st.local.u8 	[%rd3+1], %rs48;
	st.local.u8 	[%rd3+2], %rs49;
	st.local.u8 	[%rd3+3], %rs50;
	st.local.u8 	[%rd3+4], %rs51;
	st.local.u8 	[%rd3+5], %rs52;
	st.local.u8 	[%rd3+6], %rs53;
	st.local.u8 	[%rd3+7], %rs54;
	st.local.u8 	[%rd3+8], %rs55;
	st.local.u8 	[%rd3+9], %rs56;
	st.local.u8 	[%rd3+10], %rs57;
	st.local.u8 	[%rd3+11], %rs58;
	st.local.u8 	[%rd3+12], %rs59;
	st.local.u8 	[%rd3+13], %rs60;
	st.local.u8 	[%rd3+14], %rs61;
	st.local.u8 	[%rd3+15], %rs62;
	shr.u64 	%rd417, %rd522, 4;
	and.b64  	%rd418, %rd417, 15;
	add.s64 	%rd419, %rd3, %rd418;
	ld.local.u8 	%rs9, [%rd419];
	st.local.u8 	[%rd2+8], %rs9;
	and.b64  	%rd420, %rd522, 15;
	add.s64 	%rd421, %rd3, %rd420;
	ld.local.u8 	%rs10, [%rd421];
	st.local.u8 	[%rd2+9], %rs10;
	st.local.u8 	[%rd3], %rs47;
	st.local.u8 	[%rd3+1], %rs48;
	st.local.u8 	[%rd3+2], %rs49;
	st.local.u8 	[%rd3+3], %rs50;
	st.local.u8 	[%rd3+4], %rs51;
	st.local.u8 	[%rd3+5], %rs52;
	st.local.u8 	[%rd3+6], %rs53;
	st.local.u8 	[%rd3+7], %rs54;
	st.local.u8 	[%rd3+8], %rs55;
	st.local.u8 	[%rd3+9], %rs56;
	st.local.u8 	[%rd3+10], %rs57;
	st.local.u8 	[%rd3+11], %rs58;
	st.local.u8 	[%rd3+12], %rs59;
	st.local.u8 	[%rd3+13], %rs60;
	st.local.u8 	[%rd3+14], %rs61;
	st.local.u8 	[%rd3+15], %rs62;
	shr.u64 	%rd422, %rd522, 12;
	and.b64  	%rd423, %rd422, 15;
	add.s64 	%rd424, %rd3, %rd423;
	ld.local.u8 	%rs11, [%rd424];
	st.local.u8 	[%rd2+10], %rs11;
	and.b64  	%rd425, %rd384, 15;
	add.s64 	%rd426, %rd3, %rd425;
	ld.local.u8 	%rs12, [%rd426];
	st.local.u8 	[%rd2+11], %rs12;
	st.local.u8 	[%rd3], %rs47;
	st.local.u8 	[%rd3+1], %rs48;
	st.local.u8 	[%rd3+2], %rs49;
	st.local.u8 	[%rd3+3], %rs50;
	st.local.u8 	[%rd3+4], %rs51;
	st.local.u8 	[%rd3+5], %rs52;
	st.local.u8 	[%rd3+6], %rs53;
	st.local.u8 	[%rd3+7], %rs54;
	st.local.u8 	[%rd3+8], %rs55;
	st.local.u8 	[%rd3+9], %rs56;
	st.local.u8 	[%rd3+10], %rs57;
	st.local.u8 	[%rd3+11], %rs58;
	st.local.u8 	[%rd3+12], %rs59;
	st.local.u8 	[%rd3+13], %rs60;
	st.local.u8 	[%rd3+14], %rs61;
	st.local.u8 	[%rd3+15], %rs62;
	shr.u64 	%rd427, %rd522, 20;
	and.b64  	%rd428, %rd427, 15;
	add.s64 	%rd429, %rd3, %rd428;
	ld.local.u8 	%rs13, [%rd429];
	st.local.u8 	[%rd2+12], %rs13;
	and.b64  	%rd430, %rd385, 15;
	add.s64 	%rd431, %rd3, %rd430;
	ld.local.u8 	%rs14, [%rd431];
	st.local.u8 	[%rd2+13], %rs14;
	st.local.u8 	[%rd3], %rs47;
	st.local.u8 	[%rd3+1], %rs48;
	st.local.u8 	[%rd3+2], %rs49;
	st.local.u8 	[%rd3+3], %rs50;
	st.local.u8 	[%rd3+4], %rs51;
	st.local.u8 	[%rd3+5], %rs52;
	st.local.u8 	[%rd3+6], %rs53;
	st.local.u8 	[%rd3+7], %rs54;
	st.local.u8 	[%rd3+8], %rs55;
	st.local.u8 	[%rd3+9], %rs56;
	st.local.u8 	[%rd3+10], %rs57;
	st.local.u8 	[%rd3+11], %rs58;
	st.local.u8 	[%rd3+12], %rs59;
	st.local.u8 	[%rd3+13], %rs60;
	st.local.u8 	[%rd3+14], %rs61;
	st.local.u8 	[%rd3+15], %rs62;
	shr.u64 	%rd432, %rd522, 28;
	and.b64  	%rd433, %rd432, 15;
	add.s64 	%rd434, %rd3, %rd433;
	ld.local.u8 	%rs15, [%rd434];
	st.local.u8 	[%rd2+14], %rs15;
	and.b64  	%rd435, %rd386, 15;
	add.s64 	%rd436, %rd3, %rd435;
	ld.local.u8 	%rs16, [%rd436];
	st.local.u8 	[%rd2+15], %rs16;
	st.local.u8 	[%rd3], %rs47;
	st.local.u8 	[%rd3+1], %rs48;
	st.local.u8 	[%rd3+2], %rs49;
	st.local.u8 	[%rd3+3], %rs50;
	st.local.u8 	[%rd3+4], %rs51;
	st.local.u8 	[%rd3+5], %rs52;
	st.local.u8 	[%rd3+6], %rs53;
	st.local.u8 	[%rd3+7], %rs54;
	st.local.u8 	[%rd3+8], %rs55;
	st.local.u8 	[%rd3+9], %rs56;
	st.local.u8 	[%rd3+10], %rs57;
	st.local.u8 	[%rd3+11], %rs58;
	st.local.u8 	[%rd3+12], %rs59;
	st.local.u8 	[%rd3+13], %rs60;
	st.local.u8 	[%rd3+14], %rs61;
	st.local.u8 	[%rd3+15], %rs62;
	shr.u64 	%rd437, %rd522, 36;
	and.b64  	%rd438, %rd437, 15;
	add.s64 	%rd439, %rd3, %rd438;
	ld.local.u8 	%rs17, [%rd439];
	st.local.u8 	[%rd2+16], %rs17;
	and.b64  	%rd440, %rd387, 15;
	add.s64 	%rd441, %rd3, %rd440;
	ld.local.u8 	%rs18, [%rd441];
	st.local.u8 	[%rd2+17], %rs18;
	st.local.u8 	[%rd3], %rs47;
	st.local.u8 	[%rd3+1], %rs48;
	st.local.u8 	[%rd3+2], %rs49;
	st.local.u8 	[%rd3+3], %rs50;
	st.local.u8 	[%rd3+4], %rs51;
	st.local.u8 	[%rd3+5], %rs52;
	st.local.u8 	[%rd3+6], %rs53;
	st.local.u8 	[%rd3+7], %rs54;
	st.local.u8 	[%rd3+8], %rs55;
	st.local.u8 	[%rd3+9], %rs56;
	st.local.u8 	[%rd3+10], %rs57;
	st.local.u8 	[%rd3+11], %rs58;
	st.local.u8 	[%rd3+12], %rs59;
	st.local.u8 	[%rd3+13], %rs60;
	st.local.u8 	[%rd3+14], %rs61;
	st.local.u8 	[%rd3+15], %rs62;
	shr.u64 	%rd442, %rd522, 44;
	and.b64  	%rd443, %rd442, 15;
	add.s64 	%rd444, %rd3, %rd443;
	ld.local.u8 	%rs19, [%rd444];
	st.local.u8 	[%rd2+18], %rs19;
	and.b64  	%rd445, %rd388, 15;
	add.s64 	%rd446, %rd3, %rd445;
	ld.local.u8 	%rs20, [%rd446];
	st.local.u8 	[%rd2+19], %rs20;
	st.local.u8 	[%rd3], %rs47;
	st.local.u8 	[%rd3+1], %rs48;
	st.local.u8 	[%rd3+2], %rs49;
	st.local.u8 	[%rd3+3], %rs50;
	st.local.u8 	[%rd3+4], %rs51;
	st.local.u8 	[%rd3+5], %rs52;
	st.local.u8 	[%rd3+6], %rs53;
	st.local.u8 	[%rd3+7], %rs54;
	st.local.u8 	[%rd3+8], %rs55;
	st.local.u8 	[%rd3+9], %rs56;
	st.local.u8 	[%rd3+10], %rs57;
	st.local.u8 	[%rd3+11], %rs58;
	st.local.u8 	[%rd3+12], %rs59;
	st.local.u8 	[%rd3+13], %rs60;
	st.local.u8 	[%rd3+14], %rs61;
	st.local.u8 	[%rd3+15], %rs62;
	shr.u64 	%rd447, %rd522, 52;
	and.b64  	%rd448, %rd447, 15;
	add.s64 	%rd449, %rd3, %rd448;
	ld.local.u8 	%rs21, [%rd449];
	st.local.u8 	[%rd2+20], %rs21;
	and.b64  	%rd450, %rd389, 15;
	add.s64 	%rd451, %rd3, %rd450;
	ld.local.u8 	%rs22, [%rd451];
	st.local.u8 	[%rd2+21], %rs22;
	st.local.u8 	[%rd3], %rs47;
	st.local.u8 	[%rd3+1], %rs48;
	st.local.u8 	[%rd3+2], %rs49;
	st.local.u8 	[%rd3+3], %rs50;
	st.local.u8 	[%rd3+4], %rs51;
	st.local.u8 	[%rd3+5], %rs52;
	st.local.u8 	[%rd3+6], %rs53;
	st.local.u8 	[%rd3+7], %rs54;
	st.local.u8 	[%rd3+8], %rs55;
	st.local.u8 	[%rd3+9], %rs56;
	st.local.u8 	[%rd3+10], %rs57;
	st.local.u8 	[%rd3+11], %rs58;
	st.local.u8 	[%rd3+12], %rs59;
	st.local.u8 	[%rd3+13], %rs60;
	st.local.u8 	[%rd3+14], %rs61;
	st.local.u8 	[%rd3+15], %rs62;
	shr.u64 	%rd452, %rd522, 60;
	add.s64 	%rd453, %rd3, %rd452;
	ld.local.u8 	%rs23, [%rd453];
	st.local.u8 	[%rd2+22], %rs23;
	and.b64  	%rd454, %rd390, 15;
	add.s64 	%rd455, %rd3, %rd454;
	ld.local.u8 	%rs24, [%rd455];
	st.local.u8 	[%rd2+23], %rs24;
	st.local.u8 	[%rd3], %rs47;
	st.local.u8 	[%rd3+1], %rs48;
	st.local.u8 	[%rd3+2], %rs49;
	st.local.u8 	[%rd3+3], %rs50;
	st.local.u8 	[%rd3+4], %rs51;
	st.local.u8 	[%rd3+5], %rs52;
	st.local.u8 	[%rd3+6], %rs53;
	st.local.u8 	[%rd3+7], %rs54;
	st.local.u8 	[%rd3+8], %rs55;
	st.local.u8 	[%rd3+9], %rs56;
	st.local.u8 	[%rd3+10], %rs57;
	st.local.u8 	[%rd3+11], %rs58;
	st.local.u8 	[%rd3+12], %rs59;
	st.local.u8 	[%rd3+13], %rs60;
	st.local.u8 	[%rd3+14], %rs61;
	st.local.u8 	[%rd3+15], %rs62;
	shr.u64 	%rd456, %rd523, 4;
	and.b64  	%rd457, %rd456, 15;
	add.s64 	%rd458, %rd3, %rd457;
	ld.local.u8 	%rs25, [%rd458];
	st.local.u8 	[%rd2+24], %rs25;
	and.b64  	%rd459, %rd523, 15;
	add.s64 	%rd460, %rd3, %rd459;
	ld.local.u8 	%rs26, [%rd460];
	st.local.u8 	[%rd2+25], %rs26;
	st.local.u8 	[%rd3], %rs47;
	st.local.u8 	[%rd3+1], %rs48;
	st.local.u8 	[%rd3+2], %rs49;
	st.local.u8 	[%rd3+3], %rs50;
	st.local.u8 	[%rd3+4], %rs51;
	st.local.u8 	[%rd3+5], %rs52;
	st.local.u8 	[%rd3+6], %rs53;
	st.local.u8 	[%rd3+7], %rs54;
	st.local.u8 	[%rd3+8], %rs55;
	st.local.u8 	[%rd3+9], %rs56;
	st.local.u8 	[%rd3+10], %rs57;
	st.local.u8 	[%rd3+11], %rs58;
	st.local.u8 	[%rd3+12], %rs59;
	st.local.u8 	[%rd3+13], %rs60;
	st.local.u8 	[%rd3+14], %rs61;
	st.local.u8 	[%rd3+15], %rs62;
	shr.u64 	%rd461, %rd523, 12;
	and.b64  	%rd462, %rd461, 15;
	add.s64 	%rd463, %rd3, %rd462;
	ld.local.u8 	%rs27, [%rd463];
	st.local.u8 	[%rd2+26], %rs27;
	and.b64  	%rd464, %rd391, 15;
	add.s64 	%rd465, %rd3, %rd464;
	ld.local.u8 	%rs28, [%rd465];
	st.local.u8 	[%rd2+27], %rs28;
	st.local.u8 	[%rd3], %rs47;
	st.local.u8 	[%rd3+1], %rs48;
	st.local.u8 	[%rd3+2], %rs49;
	st.local.u8 	[%rd3+3], %rs50;
	st.local.u8 	[%rd3+4], %rs51;
	st.local.u8 	[%rd3+5], %rs52;
	st.local.u8 	[%rd3+6], %rs53;
	st.local.u8 	[%rd3+7], %rs54;
	st.local.u8 	[%rd3+8], %rs55;
	st.local.u8 	[%rd3+9], %rs56;
	st.local.u8 	[%rd3+10], %rs57;
	st.local.u8 	[%rd3+11], %rs58;
	st.local.u8 	[%rd3+12], %rs59;
	st.local.u8 	[%rd3+13], %rs60;
	st.local.u8 	[%rd3+14], %rs61;
	st.local.u8 	[%rd3+15], %rs62;
	shr.u64 	%rd466, %rd523, 20;
	and.b64  	%rd467, %rd466, 15;
	add.s64 	%rd468, %rd3, %rd467;
	ld.local.u8 	%rs29, [%rd468];
	st.local.u8 	[%rd2+28], %rs29;
	and.b64  	%rd469, %rd392, 15;
	add.s64 	%rd470, %rd3, %rd469;
	ld.local.u8 	%rs30, [%rd470];
	st.local.u8 	[%rd2+29], %rs30;
	st.local.u8 	[%rd3], %rs47;
	st.local.u8 	[%rd3+1], %rs48;
	st.local.u8 	[%rd3+2], %rs49;
	st.local.u8 	[%rd3+3], %rs50;
	st.local.u8 	[%rd3+4], %rs51;
	st.local.u8 	[%rd3+5], %rs52;
	st.local.u8 	[%rd3+6], %rs53;
	st.local.u8 	[%rd3+7], %rs54;
	st.local.u8 	[%rd3+8], %rs55;
	st.local.u8 	[%rd3+9], %rs56;
	st.local.u8 	[%rd3+10], %rs57;
	st.local.u8 	[%rd3+11], %rs58;
	st.local.u8 	[%rd3+12], %rs59;
	st.local.u8 	[%rd3+13], %rs60;
	st.local.u8 	[%rd3+14], %rs61;
	st.local.u8 	[%rd3+15], %rs62;
	shr.u64 	%rd471, %rd523, 28;
	and.b64  	%rd472, %rd471, 15;
	add.s64 	%rd473, %rd3, %rd472;
	ld.local.u8 	%rs31, [%rd473];
	st.local.u8 	[%rd2+30], %rs31;
	and.b64  	%rd474, %rd393, 15;
	add.s64 	%rd475, %rd3, %rd474;
	ld.local.u8 	%rs32, [%rd475];
	st.local.u8 	[%rd2+31], %rs32;
	st.local.u8 	[%rd3], %rs47;
	st.local.u8 	[%rd3+1], %rs48;
	st.local.u8 	[%rd3+2], %rs49;
	st.local.u8 	[%rd3+3], %rs50;
	st.local.u8 	[%rd3+4], %rs51;
	st.local.u8 	[%rd3+5], %rs52;
	st.local.u8 	[%rd3+6], %rs53;
	st.local.u8 	[%rd3+7], %rs54;
	st.local.u8 	[%rd3+8], %rs55;
	st.local.u8 	[%rd3+9], %rs56;
	st.local.u8 	[%rd3+10], %rs57;
	st.local.u8 	[%rd3+11], %rs58;
	st.local.u8 	[%rd3+12], %rs59;
	st.local.u8 	[%rd3+13], %rs60;
	st.local.u8 	[%rd3+14], %rs61;
	st.local.u8 	[%rd3+15], %rs62;
	shr.u64 	%rd476, %rd523, 36;
	and.b64  	%rd477, %rd476, 15;
	add.s64 	%rd478, %rd3, %rd477;
	ld.local.u8 	%rs33, [%rd478];
	st.local.u8 	[%rd2+32], %rs33;
	and.b64  	%rd479, %rd394, 15;
	add.s64 	%rd480, %rd3, %rd479;
	ld.local.u8 	%rs34, [%rd480];
	st.local.u8 	[%rd2+33], %rs34;
	st.local.u8 	[%rd3], %rs47;
	st.local.u8 	[%rd3+1], %rs48;
	st.local.u8 	[%rd3+2], %rs49;
	st.local.u8 	[%rd3+3], %rs50;
	st.local.u8 	[%rd3+4], %rs51;
	st.local.u8 	[%rd3+5], %rs52;
	st.local.u8 	[%rd3+6], %rs53;
	st.local.u8 	[%rd3+7], %rs54;
	st.local.u8 	[%rd3+8], %rs55;
	st.local.u8 	[%rd3+9], %rs56;
	st.local.u8 	[%rd3+10], %rs57;
	st.local.u8 	[%rd3+11], %rs58;
	st.local.u8 	[%rd3+12], %rs59;
	st.local.u8 	[%rd3+13], %rs60;
	st.local.u8 	[%rd3+14], %rs61;
	st.local.u8 	[%rd3+15], %rs62;
	shr.u64 	%rd481, %rd523, 44;
	and.b64  	%rd482, %rd481, 15;
	add.s64 	%rd483, %rd3, %rd482;
	ld.local.u8 	%rs35, [%rd483];
	st.local.u8 	[%rd2+34], %rs35;
	and.b64  	%rd484, %rd395, 15;
	add.s64 	%rd485, %rd3, %rd484;
	ld.local.u8 	%rs36, [%rd485];
	st.local.u8 	[%rd2+35], %rs36;
	st.local.u8 	[%rd3], %rs47;
	st.local.u8 	[%rd3+1], %rs48;
	st.local.u8 	[%rd3+2], %rs49;
	st.local.u8 	[%rd3+3], %rs50;
	st.local.u8 	[%rd3+4], %rs51;
	st.local.u8 	[%rd3+5], %rs52;
	st.local.u8 	[%rd3+6], %rs53;
	st.local.u8 	[%rd3+7], %rs54;
	st.local.u8 	[%rd3+8], %rs55;
	st.local.u8 	[%rd3+9], %rs56;
	st.local.u8 	[%rd3+10], %rs57;
	st.local.u8 	[%rd3+11], %rs58;
	st.local.u8 	[%rd3+12], %rs59;
	st.local.u8 	[%rd3+13], %rs60;
	st.local.u8 	[%rd3+14], %rs61;
	st.local.u8 	[%rd3+15], %rs62;
	shr.u64 	%rd486, %rd523, 52;
	and.b64  	%rd487, %rd486, 15;
	add.s64 	%rd488, %rd3, %rd487;
	ld.local.u8 	%rs37, [%rd488];
	st.local.u8 	[%rd2+36], %rs37;
	and.b64  	%rd489, %rd396, 15;
	add.s64 	%rd490, %rd3, %rd489;
	ld.local.u8 	%rs38, [%rd490];
	st.local.u8 	[%rd2+37], %rs38;
	st.local.u8 	[%rd3], %rs47;
	st.local.u8 	[%rd3+1], %rs48;
	st.local.u8 	[%rd3+2], %rs49;
	st.local.u8 	[%rd3+3], %rs50;
	st.local.u8 	[%rd3+4], %rs51;
	st.local.u8 	[%rd3+5], %rs52;
	st.local.u8 	[%rd3+6], %rs53;
	st.local.u8 	[%rd3+7], %rs54;
	st.local.u8 	[%rd3+8], %rs55;
	st.local.u8 	[%rd3+9], %rs56;
	st.local.u8 	[%rd3+10], %rs57;
	st.local.u8 	[%rd3+11], %rs58;
	st.local.u8 	[%rd3+12], %rs59;
	st.local.u8 	[%rd3+13], %rs60;
	st.local.u8 	[%rd3+14], %rs61;
	st.local.u8 	[%rd3+15], %rs62;
	mov.b16 	%rs63, 0;
	st.local.u8 	[%rd3+16], %rs63;
	shr.u64 	%rd491, %rd523, 60;
	add.s64 	%rd492, %rd3, %rd491;
	ld.local.u8 	%rs39, [%rd492];
	st.local.u8 	[%rd2+38], %rs39;
	and.b64  	%rd493, %rd397, 15;
	add.s64 	%rd494, %rd3, %rd493;
	ld.local.u8 	%rs40, [%rd494];
	st.local.u8 	[%rd2+39], %rs40;
	st.local.u8 	[%rd2+40], %rs63;
	mov.b16 	%rs65, 1;
	@%p5 bra 	$L__BB0_11;
	mov.b32 	%r161, 0;
$L__BB0_8:
	ld.param.u64 	%rd511, [searchKernel_param_4];
	cvt.u64.u32 	%rd495, %r161;
	add.s64 	%rd496, %rd2, %rd495;
	ld.local.u8 	%rs41, [%rd496];
	cvta.to.global.u64 	%rd497, %rd511;
	add.s64 	%rd498, %rd497, %rd495;
	ld.global.u8 	%rs42, [%rd498];
	setp.ne.s16 	%p6, %rs41, %rs42;
	@%p6 bra 	$L__BB0_10;
	ld.param.u32 	%r156, [searchKernel_param_5];
	setp.ne.s16 	%p7, %rs41, 0;
	add.s32 	%r161, %r161, 1;
	setp.lt.s32 	%p8, %r161, %r156;
	and.pred  	%p9, %p7, %p8;
	@%p9 bra 	$L__BB0_8;
$L__BB0_10:
	setp.eq.s16 	%p10, %rs41, %rs42;
	selp.u16 	%rs65, 1, 0, %p10;
$L__BB0_11:
	ld.param.u32 	%r157, [searchKernel_param_7];
	setp.lt.s32 	%p11, %r157, 1;
	setp.eq.s16 	%p12, %rs65, 0;
	or.pred  	%p13, %p11, %p12;
	@%p13 bra 	$L__BB0_15;
	mov.b32 	%r162, 0;
$L__BB0_13:
	ld.param.u32 	%r158, [searchKernel_param_7];
	ld.param.u64 	%rd512, [searchKernel_param_6];
	cvt.u64.u32 	%rd499, %r162;
	cvt.u64.u32 	%rd500, %r158;
	sub.s64 	%rd501, %rd499, %rd500;
	add.s64 	%rd502, %rd2, %rd501;
	ld.local.u8 	%rs45, [%rd502+40];
	cvta.to.global.u64 	%rd503, %rd512;
	add.s64 	%rd504, %rd503, %rd499;
	ld.global.u8 	%rs64, [%rd504];
	setp.ne.s16 	%p15, %rs45, %rs64;
	@%p15 bra 	$L__BB0_18;
	ld.param.u32 	%r159, [searchKernel_param_7];
	setp.ne.s16 	%p17, %rs45, 0;
	add.s32 	%r162, %r162, 1;
	setp.lt.s32 	%p18, %r162, %r159;
	and.pred  	%p19, %p17, %p18;
	@%p19 bra 	$L__BB0_13;
	bra.uni 	$L__BB0_16;
$L__BB0_15:
	setp.eq.s16 	%p14, %rs65, 0;
	@%p14 bra 	$L__BB0_18;
$L__BB0_16:
	ld.param.u64 	%rd514, [searchKernel_param_8];
	cvta.to.global.u64 	%rd505, %rd514;
	atom.global.exch.b32 	%r154, [%rd505], 1;
	setp.ne.s32 	%p20, %r154, 0;
	@%p20 bra 	$L__BB0_19;
	ld.param.u64 	%rd516, [searchKernel_param_10];
	ld.param.u64 	%rd515, [searchKernel_param_9];
	cvta.to.global.u64 	%rd506, %rd516;
	cvta.to.global.u64 	%rd507, %rd515;
	st.global.u64 	[%rd507], %rd8;
	st.global.u8 	[%rd506], %rs1;
	st.global.u8 	[%rd506+1], %rs2;
	st.global.u8 	[%rd506+2], %rs3;
	st.global.u8 	[%rd506+3], %rs4;
	st.global.u8 	[%rd506+4], %rs5;
	st.global.u8 	[%rd506+5], %rs6;
	st.global.u8 	[%rd506+6], %rs7;
	st.global.u8 	[%rd506+7], %rs8;
	st.global.u8 	[%rd506+8], %rs9;
	st.global.u8 	[%rd506+9], %rs10;
	st.global.u8 	[%rd506+10], %rs11;
	st.global.u8 	[%rd506+11], %rs12;
	st.global.u8 	[%rd506+12], %rs13;
	st.global.u8 	[%rd506+13], %rs14;
	st.global.u8 	[%rd506+14], %rs15;
	st.global.u8 	[%rd506+15], %rs16;
	st.global.u8 	[%rd506+16], %rs17;
	st.global.u8 	[%rd506+17], %rs18;
	st.global.u8 	[%rd506+18], %rs19;
	st.global.u8 	[%rd506+19], %rs20;
	st.global.u8 	[%rd506+20], %rs21;
	st.global.u8 	[%rd506+21], %rs22;
	st.global.u8 	[%rd506+22], %rs23;
	st.global.u8 	[%rd506+23], %rs24;
	st.global.u8 	[%rd506+24], %rs25;
	st.global.u8 	[%rd506+25], %rs26;
	st.global.u8 	[%rd506+26], %rs27;
	st.global.u8 	[%rd506+27], %rs28;
	st.global.u8 	[%rd506+28], %rs29;
	st.global.u8 	[%rd506+29], %rs30;
	st.global.u8 	[%rd506+30], %rs31;
	st.global.u8 	[%rd506+31], %rs32;
	st.global.u8 	[%rd506+32], %rs33;
	st.global.u8 	[%rd506+33], %rs34;
	st.global.u8 	[%rd506+34], %rs35;
	st.global.u8 	[%rd506+35], %rs36;
	st.global.u8 	[%rd506+36], %rs37;
	st.global.u8 	[%rd506+37], %rs38;
	st.global.u8 	[%rd506+38], %rs39;
	st.global.u8 	[%rd506+39], %rs40;
	bra.uni 	$L__BB0_19;
$L__BB0_18:
	ld.param.u64 	%rd517, [searchKernel_param_11];
	add.s64 	%rd518, %rd518, 1;
	setp.ne.s64 	%p16, %rd518, %rd517;
	@%p16 bra 	$L__BB0_2;
$L__BB0_19:
	ret;

}


// ===== COMPILED SASS (sm_100) =====

	.target	sm_100

	.elftype	@"ET_EXEC"


//--------------------- .note.nv.tkinfo           --------------------------
	.section	.note.nv.tkinfo,"",@"SHT_NOTE"
	.sectionflags	@"SHF_NOTE_NV_TKINFO"
	.tkinfo
        /*0018*/ 	.word	0x00000002
        /*0030*/ 	.string	""
        /*0030*/ 	.string	"ptxas"
        /*0030*/ 	.string	"Cuda compilation tools, release 13.0, V13.0.88"
        /*0030*/ 	.string	"Build cuda_13.0.r13.0/compiler.36424714_0"
        /*0030*/ 	.string	"-arch sm_100 -m 64 "



//--------------------- .note.nv.cuinfo           --------------------------
	.section	.note.nv.cuinfo,"",@"SHT_NOTE"
	.sectionflags	@"SHF_NOTE_NV_CUINFO"
        /*0018*/ 	.short	0x0002
        /*001a*/ 	.short	0x0064
        /*001c*/ 	.short	0x0082
	.zero		2


//--------------------- .nv.info                  --------------------------
	.section	.nv.info,"",@"SHT_CUDA_INFO"
	.align	4


	//----- nvinfo : EIATTR_REGCOUNT
	.align		4
        /*0000*/ 	.byte	0x04, 0x2f
        /*0002*/ 	.short	(.L_1 - .L_0)
	.align		4
.L_0:
        /*0004*/ 	.word	index@(searchKernel)
        /*0008*/ 	.word	0x00000054


	//----- nvinfo : EIATTR_FRAME_SIZE
	.align		4
.L_1:
        /*000c*/ 	.byte	0x04, 0x11
        /*000e*/ 	.short	(.L_3 - .L_2)
	.align		4
.L_2:
        /*0010*/ 	.word	index@(searchKernel)
        /*0014*/ 	.word	0x000000f0


	//----- nvinfo : EIATTR_MIN_STACK_SIZE
	.align		4
.L_3:
        /*0018*/ 	.byte	0x04, 0x12
        /*001a*/ 	.short	(.L_5 - .L_4)
	.align		4
.L_4:
        /*001c*/ 	.word	index@(searchKernel)
        /*0020*/ 	.word	0x000000f0
.L_5:


//--------------------- .nv.compat                --------------------------
	.section	.nv.compat,"",@"SHT_CUDA_COMPAT_INFO"
	.align	4
        /*0000*/ 	.byte	0x02, 0x09, 0x00, 0x00, 0x02, 0x02, 0x01, 0x00, 0x02, 0x05, 0x05, 0x00, 0x03, 0x07, 0x01, 0x01
        /*0010*/ 	.byte	0x02, 0x03, 0x00, 0x00, 0x02, 0x06, 0x01, 0x00, 0x04, 0x0b, 0x08, 0x00, 0x09, 0x00, 0x00, 0x00
        /*0020*/ 	.byte	0x00, 0x00, 0x00, 0x00


//--------------------- .nv.info.searchKernel     --------------------------
	.section	.nv.info.searchKernel,"",@"SHT_CUDA_INFO"
	.sectionflags	@""
	.align	4


	//----- nvinfo : EIATTR_CUDA_API_VERSION
	.align		4
        /*0000*/ 	.byte	0x04, 0x37
        /*0002*/ 	.short	(.L_7 - .L_6)
.L_6:
        /*0004*/ 	.word	0x00000082


	//----- nvinfo : EIATTR_KPARAM_INFO
	.align		4
.L_7:
        /*0008*/ 	.byte	0x04, 0x17
        /*000a*/ 	.short	(.L_9 - .L_8)
.L_8:
        /*000c*/ 	.word	0x00000000
        /*0010*/ 	.short	0x000b
        /*0012*/ 	.short	0x0058
        /*0014*/ 	.byte	0x00, 0xf0, 0x21, 0x00


	//----- nvinfo : EIATTR_KPARAM_INFO
	.align		4
.L_9:
        /*0018*/ 	.byte	0x04, 0x17
        /*001a*/ 	.short	(.L_11 - .L_10)
.L_10:
        /*001c*/ 	.word	0x00000000
        /*0020*/ 	.short	0x000a
        /*0022*/ 	.short	0x0050
        /*0024*/ 	.byte	0x00, 0xf5, 0x21, 0x00


	//----- nvinfo : EIATTR_KPARAM_INFO
	.align		4
.L_11:
        /*0028*/ 	.byte	0x04, 0x17
        /*002a*/ 	.short	(.L_13 - .L_12)
.L_12:
        /*002c*/ 	.word	0x00000000
        /*0030*/ 	.short	0x0009
        /*0032*/ 	.short	0x0048
        /*0034*/ 	.byte	0x00, 0xf5, 0x21, 0x00


	//----- nvinfo : EIATTR_KPARAM_INFO
	.align		4
.L_13:
        /*0038*/ 	.byte	0x04, 0x17
        /*003a*/ 	.short	(.L_15 - .L_14)
.L_14:
        /*003c*/ 	.word	0x00000000
        /*0040*/ 	.short	0x0008
        /*0042*/ 	.short	0x0040
        /*0044*/ 	.byte	0x00, 0xf5, 0x21, 0x00


	//----- nvinfo : EIATTR_KPARAM_INFO
	.align		4
.L_15:
        /*0048*/ 	.byte	0x04, 0x17
        /*004a*/ 	.short	(.L_17 - .L_16)
.L_16:
        /*004c*/ 	.word	0x00000000
        /*0050*/ 	.short	0x0007
        /*0052*/ 	.short	0x0038
        /*0054*/ 	.byte	0x00, 0xf0, 0x11, 0x00


	//----- nvinfo : EIATTR_KPARAM_INFO
	.align		4
.L_17:
        /*0058*/ 	.byte	0x04, 0x17
        /*005a*/ 	.short	(.L_19 - .L_18)
.L_18:
        /*005c*/ 	.word	0x00000000
        /*0060*/ 	.short	0x0006
        /*0062*/ 	.short	0x0030
        /*0064*/ 	.byte	0x00, 0xf5, 0x21, 0x00


	//----- nvinfo : EIATTR_KPARAM_INFO
	.align		4
.L_19:
        /*0068*/ 	.byte	0x04, 0x17
        /*006a*/ 	.short	(.L_21 - .L_20)
.L_20:
        /*006c*/ 	.word	0x00000000
        /*0070*/ 	.short	0x0005
        /*0072*/ 	.short	0x0028
        /*0074*/ 	.byte	0x00, 0xf0, 0x11, 0x00


	//----- nvinfo : EIATTR_KPARAM_INFO
	.align		4
.L_21:
        /*0078*/ 	.byte	0x04, 0x17
        /*007a*/ 	.short	(.L_23 - .L_22)
.L_22:
        /*007c*/ 	.word	0x00000000
        /*0080*/ 	.short	0x0004
        /*0082*/ 	.short	0x0020
        /*0084*/ 	.byte	0x00, 0xf5, 0x21, 0x00


	//----- nvinfo : EIATTR_KPARAM_INFO
	.align		4
.L_23:
        /*0088*/ 	.byte	0x04, 0x17
        /*008a*/ 	.short	(.L_25 - .L_24)
.L_24:
        /*008c*/ 	.word	0x00000000
        /*0090*/ 	.short	0x0003
        /*0092*/ 	.short	0x0018
        /*0094*/ 	.byte	0x00, 0xf0, 0x21, 0x00


	//----- nvinfo : EIATTR_KPARAM_INFO
	.align		4
.L_25:
        /*0098*/ 	.byte	0x04, 0x17
        /*009a*/ 	.short	(.L_27 - .L_26)
.L_26:
        /*009c*/ 	.word	0x00000000
        /*00a0*/ 	.short	0x0002
        /*00a2*/ 	.short	0x0010
        /*00a4*/ 	.byte	0x00, 0xf0, 0x21, 0x00


	//----- nvinfo : EIATTR_KPARAM_INFO
	.align		4
.L_27:
        /*00a8*/ 	.byte	0x04, 0x17
        /*00aa*/ 	.short	(.L_29 - .L_28)
.L_28:
        /*00ac*/ 	.word	0x00000000
        /*00b0*/ 	.short	0x0001
        /*00b2*/ 	.short	0x0008
        /*00b4*/ 	.byte	0x00, 0xf5, 0x21, 0x00


	//----- nvinfo : EIATTR_KPARAM_INFO
	.align		4
.L_29:
        /*00b8*/ 	.byte	0x04, 0x17
        /*00ba*/ 	.short	(.L_31 - .L_30)
.L_30:
        /*00bc*/ 	.word	0x00000000
        /*00c0*/ 	.short	0x0000
        /*00c2*/ 	.short	0x0000
        /*00c4*/ 	.byte	0x00, 0xf5, 0x21, 0x00


	//----- nvinfo : EIATTR_SPARSE_MMA_MASK
	.align		4
.L_31:
        /*00c8*/ 	.byte	0x03, 0x50
        /*00ca*/ 	.short	0x0000


	//----- nvinfo : EIATTR_MAXREG_COUNT
	.align		4
        /*00cc*/ 	.byte	0x03, 0x1b
        /*00ce*/ 	.short	0x00ff


	//----- nvinfo : EIATTR_MERCURY_ISA_VERSION
	.align		4
        /*00d0*/ 	.byte	0x03, 0x5f
        /*00d2*/ 	.short	0x0101


	//----- nvinfo : EIATTR_VRC_CTA_INIT_COUNT
	.align		4
        /*00d4*/ 	.byte	0x02, 0x4a
	.zero		1
	.zero		1


	//----- nvinfo : EIATTR_EXIT_INSTR_OFFSETS
	.align		4
        /*00d8*/ 	.byte	0x04, 0x1c
        /*00da*/ 	.short	(.L_33 - .L_32)


	//   ....[0]....
.L_32:
        /*00dc*/ 	.word	0x00000060


	//   ....[1]....
        /*00e0*/ 	.word	0x00000460


	//   ....[2]....
        /*00e4*/ 	.word	0x00000560


	//   ....[3]....
        /*00e8*/ 	.word	0x00003f00


	//   ....[4]....
        /*00ec*/ 	.word	0x00003f60


	//   ....[5]....
        /*00f0*/ 	.word	0x00004290


	//----- nvinfo : EIATTR_CRS_STACK_SIZE
	.align		4
.L_33:
        /*00f4*/ 	.byte	0x04, 0x1e
        /*00f6*/ 	.short	(.L_35 - .L_34)
.L_34:
        /*00f8*/ 	.word	0x00000000


	//----- nvinfo : EIATTR_CBANK_PARAM_SIZE
	.align		4
.L_35:
        /*00fc*/ 	.byte	0x03, 0x19
        /*00fe*/ 	.short	0x0060


	//----- nvinfo : EIATTR_PARAM_CBANK
	.align		4
        /*0100*/ 	.byte	0x04, 0x0a
        /*0102*/ 	.short	(.L_37 - .L_36)
	.align		4
.L_36:
        /*0104*/ 	.word	index@(.nv.constant0.searchKernel)
        /*0108*/ 	.short	0x0380
        /*010a*/ 	.short	0x0060


	//----- nvinfo : EIATTR_SW_WAR
	.align		4
.L_37:
        /*010c*/ 	.byte	0x04, 0x36
        /*010e*/ 	.short	(.L_39 - .L_38)
.L_38:
        /*0110*/ 	.word	0x00000008
.L_39:


//--------------------- .nv.callgraph             --------------------------
	.section	.nv.callgraph,"",@"SHT_CUDA_CALLGRAPH"
	.align	4
	.sectionentsize	8
	.align		4
        /*0000*/ 	.word	0x00000000
	.align		4
        /*0004*/ 	.word	0xffffffff
	.align		4
        /*0008*/ 	.word	0x00000000
	.align		4
        /*000c*/ 	.word	0xfffffffe
	.align		4
        /*0010*/ 	.word	0x00000000
	.align		4
        /*0014*/ 	.word	0xfffffffd
	.align		4
        /*0018*/ 	.word	0x00000000
	.align		4
        /*001c*/ 	.word	0xfffffffc


//--------------------- .text.searchKernel        --------------------------
	.section	.text.searchKernel,"ax",@progbits
	.align	128
        .global         searchKernel
        .type           searchKernel,@function
        .size           searchKernel,(.L_x_13 - searchKernel)
        .other          searchKernel,@"STO_CUDA_ENTRY STV_DEFAULT"
searchKernel:
.text.searchKernel:
[----:B------:R-:W0:Y:S01]  /*0000*/  LDC R1, c[0x0][0x37c] ;  /* 0x0000df00ff017b82 */ /* 0x000e220000000800 */
[----:B------:R-:W1:Y:S01]  /*0010*/  LDCU.64 UR4, c[0x0][0x3d8] ;  /* 0x00007b00ff0477ac */ /* 0x000e620008000a00 */
[----:B0-----:R-:W-:-:S05]  /*0020*/  VIADD R1, R1, 0xffffff10 ;  /* 0xffffff1001017836 */ /* 0x001fca0000000000 */
[----:B------:R-:W-:Y:S02]  /*0030*/  R2UR UR6, R1 ;  /* 0x00000000010672ca */ /* 0x000fe400000e0000 */
[----:B-1----:R-:W-:-:S04]  /*0040*/  ISETP.NE.U32.AND P0, PT, RZ, UR4, PT ;  /* 0x00000004ff007c0c */ /* 0x002fc8000bf05070 */
[----:B------:R-:W-:-:S13]  /*0050*/  ISETP.NE.AND.EX P0, PT, RZ, UR5, PT, P0 ;  /* 0x00000005ff007c0c */ /* 0x000fda000bf05300 */
[----:B------:R-:W-:Y:S05]  /*0060*/  @!P0 EXIT ;  /* 0x000000000000894d */ /* 0x000fea0003800000 */
[----:B------:R-:W0:Y:S01]  /*0070*/  LDC.64 R6, c[0x0][0x380] ;  /* 0x0000e000ff067b82 */ /* 0x000e220000000a00 */
[----:B------:R-:W0:Y:S02]  /*0080*/  LDCU.64 UR12, c[0x0][0x358] ;  /* 0x00006b00ff0c77ac */ /* 0x000e240008000a00 */
[----:B0-----:R-:W2:Y:S04]  /*0090*/  LDG.E.U8 R4, desc[UR12][R6.64+0x11] ;  /* 0x0000110c06047981 */ /* 0x001ea8000c1e1100 */
[----:B------:R-:W3:Y:S04]  /*00a0*/  LDG.E.U8 R2, desc[UR12][R6.64+0x10] ;  /* 0x0000100c06027981 */ /* 0x000ee8000c1e1100 */
[----:B------:R-:W4:Y:S04]  /*00b0*/  LDG.E.U8 R14, desc[UR12][R6.64+0x12] ;  /* 0x0000120c060e7981 */ /* 0x000f28000c1e1100 */
[----:B------:R-:W5:Y:S04]  /*00c0*/  LDG.E.U8 R9, desc[UR12][R6.64+0xf] ;  /* 0x00000f0c06097981 */ /* 0x000f68000c1e1100 */
        /* <DEDUP_REMOVED lines=15> */
[----:B------:R0:W5:Y:S01]  /*01c0*/  LDG.E.U8 R37, desc[UR12][R6.64+0x13] ;  /* 0x0000130c06257981 */ /* 0x000162000c1e1100 */
[----:B------:R-:W1:Y:S01]  /*01d0*/  S2UR UR14, SR_CTAID.X ;  /* 0x00000000000e79c3 */ /* 0x000e620000002500 */
[----:B------:R-:W0:Y:S01]  /*01e0*/  LDCU UR4, c[0x0][0x2f8] ;  /* 0x00005f00ff0477ac */ /* 0x000e220008000800 */
[----:B------:R-:W-:Y:S01]  /*01f0*/  BSSY.RECONVERGENT B0, `(.L_x_0) ;  /* 0x00003d2000007945 */ /* 0x000fe20003800200 */
[----:B------:R-:W-:-:S02]  /*0200*/  IMAD.MOV.U32 R39, RZ, RZ, RZ ;  /* 0x000000ffff277224 */ /* 0x000fc400078e00ff */
[----:B------:R-:W-:Y:S01]  /*0210*/  IMAD.MOV.U32 R40, RZ, RZ, RZ ;  /* 0x000000ffff287224 */ /* 0x000fe200078e00ff */
[----:B------:R-:W1:Y:S01]  /*0220*/  LDCU UR7, c[0x0][0x370] ;  /* 0x00006e00ff0777ac */ /* 0x000e620008000800 */
[----:B------:R-:W1:Y:S01]  /*0230*/  LDCU UR15, c[0x0][0x360] ;  /* 0x00006c00ff0f77ac */ /* 0x000e620008000800 */
[----:B0-----:R-:W-:Y:S01]  /*0240*/  UIADD3 UR6, UPT, UPT, -UR4, UR6, UR4 ;  /* 0x0000000604067290 */ /* 0x001fe2000fffe104 */
[----:B--2---:R-:W-:-:S04]  /*0250*/  IMAD.WIDE.U32 R4, R4, 0x10000, RZ ;  /* 0x0001000004047825 */ /* 0x004fc800078e00ff */
[----:B---3--:R-:W-:-:S04]  /*0260*/  IMAD.WIDE.U32 R2, R2, 0x100, RZ ;  /* 0x0000010002027825 */ /* 0x008fc800078e00ff */
[----:B----4-:R-:W-:Y:S01]  /*0270*/  IMAD.WIDE.U32 R14, R14, 0x1000000, RZ ;  /* 0x010000000e0e7825 */ /* 0x010fe200078e00ff */
[----:B-----5:R-:W-:-:S04]  /*0280*/  LOP3.LUT R27, R4, R2, R9, 0xfe, !PT ;  /* 0x00000002041b7212 */ /* 0x020fc800078efe09 */
[----:B------:R-:W-:Y:S01]  /*0290*/  LOP3.LUT R28, R15, R5, R3, 0xfe, !PT ;  /* 0x000000050f1c7212 */ /* 0x000fe200078efe03 */
[----:B------:R-:W-:Y:S02]  /*02a0*/  IMAD.WIDE.U32 R2, R0, 0x100, RZ ;  /* 0x0000010000027825 */ /* 0x000fe400078e00ff */
[----:B------:R-:W0:Y:S02]  /*02b0*/  S2R R0, SR_TID.X ;  /* 0x0000000000007919 */ /* 0x000e240000002100 */
[----:B------:R-:W-:-:S04]  /*02c0*/  IMAD.WIDE.U32 R8, R8, 0x1000000, RZ ;  /* 0x0100000008087825 */ /* 0x000fc800078e00ff */
[----:B------:R-:W-:-:S04]  /*02d0*/  IMAD.WIDE.U32 R6, R23, 0x10000, RZ ;  /* 0x0001000017067825 */ /* 0x000fc800078e00ff */
[----:B------:R-:W-:-:S04]  /*02e0*/  IMAD.WIDE.U32 R4, R24, 0x100, RZ ;  /* 0x0000010018047825 */ /* 0x000fc800078e00ff */
[----:B------:R-:W-:Y:S01]  /*02f0*/  IMAD.WIDE.U32 R10, R10, 0x10000, RZ ;  /* 0x000100000a0a7825 */ /* 0x000fe200078e00ff */
[----:B------:R-:W-:-:S03]  /*0300*/  LOP3.LUT R5, R9, R5, R7, 0xfe, !PT ;  /* 0x0000000509057212 */ /* 0x000fc600078efe07 */
[----:B------:R-:W-:-:S04]  /*0310*/  IMAD.WIDE.U32 R12, R12, 0x1000000, RZ ;  /* 0x010000000c0c7825 */ /* 0x000fc800078e00ff */
[----:B------:R-:W-:Y:S01]  /*0320*/  IMAD.SHL.U32 R21, R21, 0x100, RZ ;  /* 0x0000010015157824 */ /* 0x000fe200078e00ff */
[----:B------:R-:W-:Y:S02]  /*0330*/  LOP3.LUT R19, R10, R2, R19, 0xfe, !PT ;  /* 0x000000020a137212 */ /* 0x000fe400078efe13 */
[----:B------:R-:W-:Y:S01]  /*0340*/  LOP3.LUT R10, R13, R11, R3, 0xfe, !PT ;  /* 0x0000000b0d0a7212 */ /* 0x000fe200078efe03 */
[----:B------:R-:W-:Y:S01]  /*0350*/  IMAD.SHL.U32 R17, R17, 0x100, RZ ;  /* 0x0000010011117824 */ /* 0x000fe200078e00ff */
[----:B------:R-:W-:Y:S02]  /*0360*/  LOP3.LUT R41, R8, R4, R6, 0xfe, !PT ;  /* 0x0000000408297212 */ /* 0x000fe400078efe06 */
[----:B------:R-:W-:Y:S01]  /*0370*/  LOP3.LUT R21, R21, R5, R22, 0xfe, !PT ;  /* 0x0000000515157212 */ /* 0x000fe200078efe16 */
[----:B------:R-:W-:Y:S02]  /*0380*/  IMAD.U32 R20, R20, 0x10000, RZ ;  /* 0x0001000014147824 */ /* 0x000fe400078e00ff */
[----:B------:R-:W-:-:S02]  /*0390*/  IMAD.SHL.U32 R25, R25, 0x1000000, RZ ;  /* 0x0100000019197824 */ /* 0x000fc400078e00ff */
[----:B------:R-:W-:Y:S02]  /*03a0*/  IMAD.U32 R16, R16, 0x10000, RZ ;  /* 0x0001000010107824 */ /* 0x000fe400078e00ff */
[----:B------:R-:W-:Y:S01]  /*03b0*/  IMAD.SHL.U32 R5, R26, 0x1000000, RZ ;  /* 0x010000001a057824 */ /* 0x000fe200078e00ff */
[----:B------:R-:W-:Y:S02]  /*03c0*/  LOP3.LUT R17, R17, R18, R10, 0xfe, !PT ;  /* 0x0000001211117212 */ /* 0x000fe400078efe0a */
[----:B------:R-:W-:Y:S02]  /*03d0*/  LOP3.LUT R2, R14, R27, RZ, 0xfc, !PT ;  /* 0x0000001b0e027212 */ /* 0x000fe400078efcff */
[----:B------:R-:W-:Y:S02]  /*03e0*/  LOP3.LUT R3, R12, R19, RZ, 0xfc, !PT ;  /* 0x000000130c037212 */ /* 0x000fe400078efcff */
[----:B------:R-:W-:Y:S02]  /*03f0*/  LOP3.LUT R36, R25, R21, R20, 0xfe, !PT ;  /* 0x0000001519247212 */ /* 0x000fe400078efe14 */
[----:B------:R-:W-:-:S02]  /*0400*/  LOP3.LUT R37, R37, R28, RZ, 0xfc, !PT ;  /* 0x0000001c25257212 */ /* 0x000fc400078efcff */
[----:B------:R-:W-:Y:S02]  /*0410*/  LOP3.LUT R38, R5, R16, R17, 0xfe, !PT ;  /* 0x0000001005267212 */ /* 0x000fe400078efe11 */
[----:B01----:R-:W-:-:S07]  /*0420*/  LOP3.LUT R41, R41, 0xff, RZ, 0xfc, !PT ;  /* 0x000000ff29297812 */ /* 0x003fce00078efcff */
.L_x_11:
[----:B------:R-:W0:Y:S02]  /*0430*/  LDC.64 R4, c[0x0][0x3c0] ;  /* 0x0000f000ff047b82 */ /* 0x000e240000000a00 */
[----:B0-2---:R-:W2:Y:S02]  /*0440*/  ATOMG.E.OR.STRONG.GPU PT, R4, desc[UR12][R4.64], RZ ;  /* 0x800000ff040479a8 */ /* 0x005ea4000b1ef10c */
[----:B--2---:R-:W-:-:S13]  /*0450*/  ISETP.NE.AND P0, PT, R4, RZ, PT ;  /* 0x000000ff0400720c */ /* 0x004fda0003f05270 */
[----:B------:R-:W-:Y:S05]  /*0460*/  @P0 EXIT ;  /* 0x000000000000094d */ /* 0x000fea0003800000 */
[----:B------:R-:W0:Y:S01]  /*0470*/  LDCU.128 UR8, c[0x0][0x390] ;  /* 0x00007200ff0877ac */ /* 0x000e220008000c00 */
[----:B------:R-:W-:Y:S02]  /*0480*/  IMAD.U32 R76, RZ, RZ, UR14 ;  /* 0x0000000eff4c7e24 */ /* 0x000fe4000f8e00ff */
[----:B------:R-:W-:Y:S02]  /*0490*/  IMAD.MOV.U32 R77, RZ, RZ, RZ ;  /* 0x000000ffff4d7224 */ /* 0x000fe400078e00ff */
[----:B------:R-:W-:Y:S02]  /*04a0*/  IMAD R7, R40, UR7, RZ ;  /* 0x0000000728077c24 */ /* 0x000fe4000f8e02ff */
[----:B------:R-:W-:-:S04]  /*04b0*/  IMAD.WIDE.U32 R76, R39, UR7, R76 ;  /* 0x00000007274c7c25 */ /* 0x000fc8000f8e004c */
[----:B------:R-:W-:Y:S01]  /*04c0*/  IMAD.IADD R6, R77, 0x1, R7 ;  /* 0x000000014d067824 */ /* 0x000fe200078e0207 */
[----:B0-----:R-:W-:Y:S01]  /*04d0*/  IADD3 R4, P0, PT, R0, UR8, RZ ;  /* 0x0000000800047c10 */ /* 0x001fe2000ff1e0ff */
[----:B------:R-:W-:-:S04]  /*04e0*/  UIADD3 UR4, UP0, UPT, UR8, UR10, URZ ;  /* 0x0000000a08047290 */ /* 0x000fc8000ff1e0ff */
[----:B------:R-:W-:Y:S01]  /*04f0*/  IMAD.X R5, RZ, RZ, UR9, P0 ;  /* 0x00000009ff057e24 */ /* 0x000fe200080e06ff */
[----:B------:R-:W-:Y:S01]  /*0500*/  UIADD3.X UR5, UPT, UPT, UR9, UR11, URZ, UP0, !UPT ;  /* 0x0000000b09057290 */ /* 0x000fe200087fe4ff */
[----:B------:R-:W-:-:S04]  /*0510*/  IMAD.WIDE.U32 R76, R76, UR15, R4 ;  /* 0x0000000f4c4c7c25 */ /* 0x000fc8000f8e0004 */
[----:B------:R-:W-:Y:S01]  /*0520*/  IMAD R5, R6, UR15, RZ ;  /* 0x0000000f06057c24 */ /* 0x000fe2000f8e02ff */
[----:B------:R-:W-:-:S03]  /*0530*/  ISETP.GE.U32.AND P0, PT, R76, UR4, PT ;  /* 0x000000044c007c0c */ /* 0x000fc6000bf06070 */
[----:B------:R-:W-:-:S05]  /*0540*/  IMAD.IADD R42, R77, 0x1, R5 ;  /* 0x000000014d2a7824 */ /* 0x000fca00078e0205 */
[----:B------:R-:W-:-:S13]  /*0550*/  ISETP.GE.U32.AND.EX P0, PT, R42, UR5, PT, P0 ;  /* 0x000000052a007c0c */ /* 0x000fda000bf06100 */
[----:B------:R-:W-:Y:S05]  /*0560*/  @P0 EXIT ;  /* 0x000000000000094d */ /* 0x000fea0003800000 */
[----:B------:R-:W0:Y:S02]  /*0570*/  LDC.64 R24, c[0x0][0x388] ;  /* 0x0000e200ff187b82 */ /* 0x000e240000000a00 */
        /* <DEDUP_REMOVED lines=32> */
[----:B------:R-:W-:-:S02]  /*0780*/  IMAD.MOV.U32 R4, RZ, RZ, 0x1 ;  /* 0x00000001ff047424 */ /* 0x000fc400078e00ff */
[----:B------:R-:W-:Y:S02]  /*0790*/  IMAD.MOV.U32 R5, RZ, RZ, 0x0 ;  /* 0x00000000ff057424 */ /* 0x000fe400078e00ff */
[----:B------:R-:W-:Y:S02]  /*07a0*/  IMAD.MOV.U32 R6, RZ, RZ, 0x8082 ;  /* 0x00008082ff067424 */ /* 0x000fe400078e00ff */
[----:B------:R-:W-:Y:S02]  /*07b0*/  IMAD.MOV.U32 R7, RZ, RZ, 0x0 ;  /* 0x00000000ff077424 */ /* 0x000fe400078e00ff */
[----:B------:R-:W-:Y:S02]  /*07c0*/  IMAD.MOV.U32 R20, RZ, RZ, 0x8a ;  /* 0x0000008aff147424 */ /* 0x000fe400078e00ff */
[----:B------:R-:W-:Y:S02]  /*07d0*/  IMAD.MOV.U32 R21, RZ, RZ, 0x0 ;  /* 0x00000000ff157424 */ /* 0x000fe400078e00ff */
[----:B------:R-:W-:-:S02]  /*07e0*/  IMAD.MOV.U32 R22, RZ, RZ, 0x88 ;  /* 0x00000088ff167424 */ /* 0x000fc400078e00ff */
[----:B------:R-:W-:Y:S01]  /*07f0*/  IMAD.MOV.U32 R23, RZ, RZ, 0x0 ;  /* 0x00000000ff177424 */ /* 0x000fe200078e00ff */
[----:B------:R1:W-:Y:S01]  /*0800*/  STL.128 [R1], R4 ;  /* 0x0000000401007387 */ /* 0x0003e20000100c00 */
[----:B------:R-:W-:Y:S02]  /*0810*/  IMAD.MOV.U32 R8, RZ, RZ, 0x808a ;  /* 0x0000808aff087424 */ /* 0x000fe400078e00ff */
[----:B------:R-:W-:Y:S02]  /*0820*/  IMAD.MOV.U32 R9, RZ, RZ, -0x80000000 ;  /* 0x80000000ff097424 */ /* 0x000fe400078e00ff */
[----:B------:R-:W-:Y:S02]  /*0830*/  IMAD.MOV.U32 R10, RZ, RZ, -0x7fff8000 ;  /* 0x80008000ff0a7424 */ /* 0x000fe400078e00ff */
[----:B------:R-:W-:Y:S01]  /*0840*/  IMAD.MOV.U32 R11, RZ, RZ, -0x80000000 ;  /* 0x80000000ff0b7424 */ /* 0x000fe200078e00ff */
[----:B------:R0:W-:Y:S01]  /*0850*/  STL.128 [R1+0x40], R20 ;  /* 0x0000401401007387 */ /* 0x0001e20000100c00 */
[----:B------:R-:W-:-:S03]  /*0860*/  IMAD.MOV.U32 R12, RZ, RZ, 0x808b ;  /* 0x0000808bff0c7424 */ /* 0x000fc600078e00ff */
[----:B------:R0:W-:Y:S01]  /*0870*/  STL.128 [R1+0x10], R8 ;  /* 0x0000100801007387 */ /* 0x0001e20000100c00 */
[----:B-1----:R-:W-:Y:S02]  /*0880*/  IMAD.MOV.U32 R4, RZ, RZ, 0x8002 ;  /* 0x00008002ff047424 */ /* 0x002fe400078e00ff */
[----:B------:R-:W-:Y:S02]  /*0890*/  IMAD.MOV.U32 R5, RZ, RZ, -0x80000000 ;  /* 0x80000000ff057424 */ /* 0x000fe400078e00ff */
[----:B------:R-:W-:Y:S02]  /*08a0*/  IMAD.MOV.U32 R6, RZ, RZ, 0x80 ;  /* 0x00000080ff067424 */ /* 0x000fe400078e00ff */
[----:B------:R-:W-:Y:S01]  /*08b0*/  IMAD.MOV.U32 R7, RZ, RZ, -0x80000000 ;  /* 0x80000000ff077424 */ /* 0x000fe200078e00ff */
[----:B0-----:R-:W-:Y:S02]  /*08c0*/  SHF.R.U32.HI R20, RZ, 0x10, R42 ;  /* 0x00000010ff147819 */ /* 0x001fe4000001162a */
[----:B------:R-:W-:-:S02]  /*08d0*/  LOP3.LUT R21, R42, 0xff0000, RZ, 0xc0, !PT ;  /* 0x00ff00002a157812 */ /* 0x000fc400078ec0ff */
[C---:B------:R-:W-:Y:S01]  /*08e0*/  SHF.R.U64 R22, R76.reuse, 0x10, R42 ;  /* 0x000000104c167819 */ /* 0x040fe2000000122a */
[----:B------:R-:W-:Y:S01]  /*08f0*/  IMAD.MOV.U32 R8, RZ, RZ, 0x800a ;  /* 0x0000800aff087424 */ /* 0x000fe200078e00ff */
[----:B------:R0:W-:Y:S01]  /*0900*/  STL.128 [R1+0x80], R4 ;  /* 0x0000800401007387 */ /* 0x0001e20000100c00 */
[----:B------:R-:W-:Y:S02]  /*0910*/  IMAD.MOV.U32 R9, RZ, RZ, 0x0 ;  /* 0x00000000ff097424 */ /* 0x000fe400078e00ff */
[----:B------:R-:W-:Y:S01]  /*0920*/  IMAD.MOV.U32 R10, RZ, RZ, -0x7ffffff6 ;  /* 0x8000000aff0a7424 */ /* 0x000fe200078e00ff */
[----:B------:R-:W-:Y:S01]  /*0930*/  LOP3.LUT R21, R21, 0xff00, R20, 0xf8, !PT ;  /* 0x0000ff0015157812 */ /* 0x000fe200078ef814 */
[----:B------:R-:W-:Y:S01]  /*0940*/  IMAD.MOV.U32 R13, RZ, RZ, 0x0 ;  /* 0x00000000ff0d7424 */ /* 0x000fe200078e00ff */
[----:B------:R-:W-:Y:S01]  /*0950*/  SHF.L.U64.HI R20, R76, 0x10, R42 ;  /* 0x000000104c147819 */ /* 0x000fe2000001022a */
[----:B------:R-:W-:Y:S02]  /*0960*/  IMAD.MOV.U32 R14, RZ, RZ, -0x7fffffff ;  /* 0x80000001ff0e7424 */ /* 0x000fe400078e00ff */
[----:B------:R-:W-:Y:S01]  /*0970*/  IMAD.MOV.U32 R15, RZ, RZ, 0x0 ;  /* 0x00000000ff0f7424 */ /* 0x000fe200078e00ff */
[----:B------:R-:W-:Y:S01]  /*0980*/  STL.128 [R1+0x90], R8 ;  /* 0x0000900801007387 */ /* 0x000fe20000100c00 */
[----:B------:R-:W-:-:S02]  /*0990*/  IMAD.MOV.U32 R16, RZ, RZ, -0x7fff7f7f ;  /* 0x80008081ff107424 */ /* 0x000fc400078e00ff */
[----:B------:R-:W-:Y:S01]  /*09a0*/  IMAD.MOV.U32 R17, RZ, RZ, -0x80000000 ;  /* 0x80000000ff117424 */ /* 0x000fe200078e00ff */
[----:B0-----:R-:W-:Y:S01]  /*09b0*/  LOP3.LUT R7, R22, 0xff00, RZ, 0xc0, !PT ;  /* 0x0000ff0016077812 */ /* 0x001fe200078ec0ff */
[----:B------:R-:W-:Y:S02]  /*09c0*/  IMAD.MOV.U32 R18, RZ, RZ, 0x8009 ;  /* 0x00008009ff127424 */ /* 0x000fe400078e00ff */
[----:B------:R-:W-:Y:S01]  /*09d0*/  IMAD.MOV.U32 R19, RZ, RZ, -0x80000000 ;  /* 0x80000000ff137424 */ /* 0x000fe200078e00ff */
[----:B------:R-:W-:Y:S01]  /*09e0*/  LOP3.LUT R7, R7, 0xff, R42, 0xf8, !PT ;  /* 0x000000ff07077812 */ /* 0x000fe200078ef82a */
[----:B------:R0:W-:Y:S01]  /*09f0*/  STL.128 [R1+0x20], R12 ;  /* 0x0000200c01007387 */ /* 0x0001e20000100c00 */
[----:B------:R-:W-:Y:S01]  /*0a00*/  IMAD.MOV.U32 R24, RZ, RZ, -0x7fff7ff7 ;  /* 0x80008009ff187424 */ /* 0x000fe200078e00ff */
[----:B------:R-:W-:Y:S01]  /*0a10*/  LOP3.LUT R4, R21, 0xff000000, R20, 0xf8, !PT ;  /* 0xff00000015047812 */ /* 0x000fe200078ef814 */
[----:B------:R-:W-:Y:S02]  /*0a20*/  IMAD.MOV.U32 R25, RZ, RZ, 0x0 ;  /* 0x00000000ff197424 */ /* 0x000fe400078e00ff */
[----:B------:R-:W-:-:S02]  /*0a30*/  IMAD.MOV.U32 R26, RZ, RZ, -0x7ffffff6 ;  /* 0x8000000aff1a7424 */ /* 0x000fc400078e00ff */
[----:B------:R-:W-:Y:S01]  /*0a40*/  IMAD.MOV.U32 R27, RZ, RZ, 0x0 ;  /* 0x00000000ff1b7424 */ /* 0x000fe200078e00ff */
[----:B------:R1:W-:Y:S01]  /*0a50*/  STL.128 [R1+0x30], R16 ;  /* 0x0000301001007387 */ /* 0x0003e20000100c00 */
[----:B------:R-:W-:Y:S01]  /*0a60*/  IMAD.U32 R6, R76, 0x10000, RZ ;  /* 0x000100004c067824 */ /* 0x000fe200078e00ff */
[----:B------:R-:W-:Y:S02]  /*0a70*/  LOP3.LUT R7, R7, 0xff0000, R76, 0xf8, !PT ;  /* 0x00ff000007077812 */ /* 0x000fe400078ef84c */
[----:B------:R1:W-:Y:S01]  /*0a80*/  STL.128 [R1+0x50], R24 ;  /* 0x0000501801007387 */ /* 0x0003e20000100c00 */
[----:B0-----:R-:W-:Y:S02]  /*0a90*/  IMAD.MOV.U32 R14, RZ, RZ, 0x8080 ;  /* 0x00008080ff0e7424 */ /* 0x001fe400078e00ff */
[----:B------:R-:W-:Y:S02]  /*0aa0*/  IMAD.MOV.U32 R15, RZ, RZ, -0x80000000 ;  /* 0x80000000ff0f7424 */ /* 0x000fe400078e00ff */
[----:B------:R-:W-:-:S02]  /*0ab0*/  IMAD.MOV.U32 R12, RZ, RZ, -0x7fff7f7f ;  /* 0x80008081ff0c7424 */ /* 0x000fc400078e00ff */
[----:B------:R-:W-:Y:S02]  /*0ac0*/  IMAD.MOV.U32 R13, RZ, RZ, -0x80000000 ;  /* 0x80000000ff0d7424 */ /* 0x000fe400078e00ff */
[----:B-1----:R-:W-:Y:S02]  /*0ad0*/  IMAD.MOV.U32 R16, RZ, RZ, -0x7fffffff ;  /* 0x80000001ff107424 */ /* 0x002fe400078e00ff */
[----:B------:R-:W-:Y:S02]  /*0ae0*/  IMAD.MOV.U32 R17, RZ, RZ, 0x0 ;  /* 0x00000000ff117424 */ /* 0x000fe400078e00ff */
[----:B------:R-:W-:Y:S01]  /*0af0*/  IMAD.MOV.U32 R18, RZ, RZ, -0x7fff7ff8 ;  /* 0x80008008ff127424 */ /* 0x000fe200078e00ff */
[----:B------:R-:W-:Y:S01]  /*0b00*/  STL.128 [R1+0xa0], R12 ;  /* 0x0000a00c01007387 */ /* 0x000fe20000100c00 */
[----:B------:R-:W-:-:S03]  /*0b10*/  LOP3.LUT R7, R7, 0xff000000, R6, 0xf8, !PT ;  /* 0xff00000007077812 */ /* 0x000fc600078ef806 */
[----:B------:R-:W-:Y:S01]  /*0b20*/  STL.128 [R1+0xb0], R16 ;  /* 0x0000b01001007387 */ /* 0x000fe20000100c00 */
[----:B------:R-:W-:Y:S02]  /*0b30*/  IMAD.MOV.U32 R28, RZ, RZ, -0x7fff7f75 ;  /* 0x8000808bff1c7424 */ /* 0x000fe400078e00ff */
[----:B------:R-:W-:Y:S02]  /*0b40*/  IMAD.MOV.U32 R29, RZ, RZ, 0x0 ;  /* 0x00000000ff1d7424 */ /* 0x000fe400078e00ff */
[----:B------:R-:W-:Y:S02]  /*0b50*/  IMAD.MOV.U32 R30, RZ, RZ, 0x8b ;  /* 0x0000008bff1e7424 */ /* 0x000fe400078e00ff */
[----:B------:R-:W-:Y:S02]  /*0b60*/  IMAD.MOV.U32 R31, RZ, RZ, -0x80000000 ;  /* 0x80000000ff1f7424 */ /* 0x000fe400078e00ff */
[----:B------:R-:W-:Y:S02]  /*0b70*/  IMAD.MOV.U32 R32, RZ, RZ, 0x8089 ;  /* 0x00008089ff207424 */ /* 0x000fe400078e00ff */
[----:B------:R-:W-:-:S02]  /*0b80*/  IMAD.MOV.U32 R33, RZ, RZ, -0x80000000 ;  /* 0x80000000ff217424 */ /* 0x000fc400078e00ff */
[----:B------:R-:W-:Y:S02]  /*0b90*/  IMAD.MOV.U32 R34, RZ, RZ, 0x8003 ;  /* 0x00008003ff227424 */ /* 0x000fe400078e00ff */
[----:B------:R-:W-:Y:S01]  /*0ba0*/  IMAD.MOV.U32 R35, RZ, RZ, -0x80000000 ;  /* 0x80000000ff237424 */ /* 0x000fe200078e00ff */
[----:B------:R0:W-:Y:S01]  /*0bb0*/  STL.128 [R1+0x60], R28 ;  /* 0x0000601c01007387 */ /* 0x0001e20000100c00 */
[----:B------:R-:W-:Y:S02]  /*0bc0*/  IMAD.MOV.U32 R27, RZ, RZ, R37 ;  /* 0x000000ffff1b7224 */ /* 0x000fe400078e0025 */
[----:B------:R-:W-:Y:S01]  /*0bd0*/  IMAD.MOV.U32 R25, RZ, RZ, RZ ;  /* 0x000000ffff197224 */ /* 0x000fe200078e00ff */
[----:B------:R1:W-:Y:S01]  /*0be0*/  STL.128 [R1+0x70], R32 ;  /* 0x0000702001007387 */ /* 0x0003e20000100c00 */
[----:B------:R-:W-:Y:S01]  /*0bf0*/  IMAD.MOV.U32 R26, RZ, RZ, RZ ;  /* 0x000000ffff1a7224 */ /* 0x000fe200078e00ff */
[----:B------:R-:W-:Y:S01]  /*0c00*/  UMOV UR4, URZ ;  /* 0x000000ff00047c82 */ /* 0x000fe20008000000 */
[----:B0-----:R-:W-:-:S02]  /*0c10*/  IMAD.MOV.U32 R28, RZ, RZ, RZ ;  /* 0x000000ffff1c7224 */ /* 0x001fc400078e00ff */
[----:B------:R-:W-:Y:S01]  /*0c20*/  IMAD.MOV.U32 R29, RZ, RZ, RZ ;  /* 0x000000ffff1d7224 */ /* 0x000fe200078e00ff */
[----:B-1----:R-:W-:Y:S01]  /*0c30*/  CS2R R32, SRZ ;  /* 0x0000000000207805 */ /* 0x002fe2000001ff00 */
[----:B------:R-:W-:Y:S02]  /*0c40*/  IMAD.MOV.U32 R34, RZ, RZ, R2 ;  /* 0x000000ffff227224 */ /* 0x000fe400078e0002 */
[----:B------:R-:W-:Y:S02]  /*0c50*/  IMAD.MOV.U32 R35, RZ, RZ, RZ ;  /* 0x000000ffff237224 */ /* 0x000fe400078e00ff */
[----:B--2---:R-:W-:-:S04]  /*0c60*/  IMAD.WIDE.U32 R8, R46, 0x100, RZ ;  /* 0x000001002e087825 */ /* 0x004fc800078e00ff */
[----:B---3--:R-:W-:-:S04]  /*0c70*/  IMAD.WIDE.U32 R10, R43, 0x10000, RZ ;  /* 0x000100002b0a7825 */ /* 0x008fc800078e00ff */
[----:B----4-:R-:W-:-:S04]  /*0c80*/  IMAD.WIDE.U32 R20, R47, 0x1000000, RZ ;  /* 0x010000002f147825 */ /* 0x010fc800078e00ff */
[----:B-----5:R-:W-:Y:S01]  /*0c90*/  IMAD.WIDE.U32 R22, R71, 0x100, RZ ;  /* 0x0000010047167825 */ /* 0x020fe200078e00ff */
[----:B------:R-:W-:-:S03]  /*0ca0*/  LOP3.LUT R24, R21, R11, R9, 0xfe, !PT ;  /* 0x0000000b15187212 */ /* 0x000fc600078efe09 */
[----:B------:R-:W-:Y:S01]  /*0cb0*/  IMAD.WIDE.U32 R70, R70, 0x10000, RZ ;  /* 0x0001000046467825 */ /* 0x000fe200078e00ff */
[----:B------:R-:W-:-:S03]  /*0cc0*/  LOP3.LUT R5, R10, R8, R48, 0xfe, !PT ;  /* 0x000000080a057212 */ /* 0x000fc600078efe30 */
[----:B------:R-:W-:Y:S01]  /*0cd0*/  IMAD.WIDE.U32 R8, R64, 0x100, RZ ;  /* 0x0000010040087825 */ /* 0x000fe200078e00ff */
[----:B------:R-:W-:-:S03]  /*0ce0*/  LOP3.LUT R6, R20, R5, RZ, 0xfc, !PT ;  /* 0x0000000514067212 */ /* 0x000fc600078efcff */
[----:B------:R-:W-:-:S04]  /*0cf0*/  IMAD.WIDE.U32 R14, R63, 0x10000, RZ ;  /* 0x000100003f0e7825 */ /* 0x000fc800078e00ff */
[----:B------:R-:W-:Y:S01]  /*0d00*/  IMAD.WIDE.U32 R12, R69, 0x1000000, RZ ;  /* 0x01000000450c7825 */ /* 0x000fe200078e00ff */
[----:B------:R-:W-:-:S03]  /*0d10*/  LOP3.LUT R5, R70, R22, R72, 0xfe, !PT ;  /* 0x0000001646057212 */ /* 0x000fc600078efe48 */
[----:B------:R-:W-:-:S04]  /*0d20*/  IMAD.WIDE.U32 R10, R44, 0x100, RZ ;  /* 0x000001002c0a7825 */ /* 0x000fc800078e00ff */
[----:B------:R-:W-:-:S04]  /*0d30*/  IMAD.WIDE.U32 R16, R45, 0x10000, RZ ;  /* 0x000100002d107825 */ /* 0x000fc800078e00ff */
[----:B------:R-:W-:Y:S01]  /*0d40*/  IMAD.WIDE.U32 R62, R62, 0x1000000, RZ ;  /* 0x010000003e3e7825 */ /* 0x000fe200078e00ff */
[----:B------:R-:W-:Y:S02]  /*0d50*/  LOP3.LUT R65, R14, R8, R65, 0xfe, !PT ;  /* 0x000000080e417212 */ /* 0x000fe400078efe41 */
[----:B------:R-:W-:Y:S01]  /*0d60*/  LOP3.LUT R8, R12, R5, RZ, 0xfc, !PT ;  /* 0x000000050c087212 */ /* 0x000fe200078efcff */
[----:B------:R-:W-:Y:S01]  /*0d70*/  IMAD.WIDE.U32 R18, R49, 0x1000000, RZ ;  /* 0x0100000031127825 */ /* 0x000fe200078e00ff */
[----:B------:R-:W-:Y:S02]  /*0d80*/  LOP3.LUT R15, R63, R15, R9, 0xfe, !PT ;  /* 0x0000000f3f0f7212 */ /* 0x000fe400078efe09 */
[----:B------:R-:W-:Y:S02]  /*0d90*/  LOP3.LUT R5, R16, R10, R50, 0xfe, !PT ;  /* 0x0000000a10057212 */ /* 0x000fe400078efe32 */
[----:B------:R-:W-:Y:S02]  /*0da0*/  LOP3.LUT R16, R19, R17, R11, 0xfe, !PT ;  /* 0x0000001113107212 */ /* 0x000fe400078efe0b */
[----:B------:R-:W-:Y:S01]  /*0db0*/  LOP3.LUT R9, R18, R5, RZ, 0xfc, !PT ;  /* 0x0000000512097212 */ /* 0x000fe200078efcff */
[----:B------:R-:W-:Y:S01]  /*0dc0*/  IMAD.SHL.U32 R5, R52, 0x100, RZ ;  /* 0x0000010034057824 */ /* 0x000fe200078e00ff */
[----:B------:R-:W-:Y:S01]  /*0dd0*/  LOP3.LUT R22, R13, R71, R23, 0xfe, !PT ;  /* 0x000000470d167212 */ /* 0x000fe200078efe17 */
[----:B------:R-:W-:-:S02]  /*0de0*/  IMAD.SHL.U32 R14, R53, 0x100, RZ ;  /* 0x00000100350e7824 */ /* 0x000fc400078e00ff */
[----:B------:R-:W-:Y:S02]  /*0df0*/  IMAD.SHL.U32 R67, R67, 0x100, RZ ;  /* 0x0000010043437824 */ /* 0x000fe400078e00ff */
[----:B------:R-:W-:Y:S02]  /*0e00*/  IMAD.U32 R73, R73, 0x10000, RZ ;  /* 0x0001000049497824 */ /* 0x000fe400078e00ff */
[----:B------:R-:W-:Y:S01]  /*0e10*/  IMAD.SHL.U32 R12, R51, 0x1000000, RZ ;  /* 0x01000000330c7824 */ /* 0x000fe200078e00ff */
[----:B------:R-:W-:Y:S01]  /*0e20*/  PRMT R74, R76, 0x6540, R74 ;  /* 0x000065404c4a7816 */ /* 0x000fe2000000004a */
[----:B------:R-:W-:Y:S02]  /*0e30*/  IMAD.U32 R57, R57, 0x10000, RZ ;  /* 0x0001000039397824 */ /* 0x000fe400078e00ff */
[----:B------:R-:W-:Y:S02]  /*0e40*/  IMAD.SHL.U32 R58, R58, 0x1000000, RZ ;  /* 0x010000003a3a7824 */ /* 0x000fe400078e00ff */
[----:B------:R-:W-:-:S02]  /*0e50*/  IMAD.U32 R59, R59, 0x10000, RZ ;  /* 0x000100003b3b7824 */ /* 0x000fc400078e00ff */
[----:B------:R-:W-:Y:S01]  /*0e60*/  IMAD.SHL.U32 R60, R60, 0x1000000, RZ ;  /* 0x010000003c3c7824 */ /* 0x000fe200078e00ff */
[----:B------:R-:W-:Y:S02]  /*0e70*/  LOP3.LUT R11, R12, R73, R74, 0xfe, !PT ;  /* 0x000000490c0b7212 */ /* 0x000fe400078efe4a */
[----:B------:R-:W-:Y:S02]  /*0e80*/  LOP3.LUT R5, R5, R54, R15, 0xfe, !PT ;  /* 0x0000003605057212 */ /* 0x000fe400078efe0f */
[----:B------:R-:W-:Y:S01]  /*0e90*/  LOP3.LUT R14, R14, R55, R16, 0xfe, !PT ;  /* 0x000000370e0e7212 */ /* 0x000fe200078efe10 */
[----:B------:R-:W-:Y:S02]  /*0ea0*/  IMAD.U32 R66, R66, 0x10000, RZ ;  /* 0x0001000042427824 */ /* 0x000fe400078e00ff */
[----:B------:R-:W-:Y:S01]  /*0eb0*/  IMAD.SHL.U32 R13, R56, 0x1000000, RZ ;  /* 0x01000000380d7824 */ /* 0x000fe200078e00ff */
[----:B------:R-:W-:Y:S02]  /*0ec0*/  LOP3.LUT R12, R58, R57, R5, 0xfe, !PT ;  /* 0x000000393a0c7212 */ /* 0x000fe400078efe05 */
[----:B------:R-:W-:-:S02]  /*0ed0*/  LOP3.LUT R67, R67, R68, R22, 0xfe, !PT ;  /* 0x0000004443437212 */ /* 0x000fc400078efe16 */
[----:B------:R-:W-:Y:S02]  /*0ee0*/  CS2R R18, SRZ ;  /* 0x0000000000127805 */ /* 0x000fe4000001ff00 */
[----:B------:R-:W-:Y:S01]  /*0ef0*/  LOP3.LUT R46, R60, R59, R14, 0xfe, !PT ;  /* 0x0000003b3c2e7212 */ /* 0x000fe200078efe0e */
[----:B------:R-:W-:Y:S01]  /*0f00*/  IMAD.MOV.U32 R70, RZ, RZ, RZ ;  /* 0x000000ffff467224 */ /* 0x000fe200078e00ff */
[----:B------:R-:W-:Y:S01]  /*0f10*/  LOP3.LUT R61, R61, 0x600, R24, 0xfe, !PT ;  /* 0x000006003d3d7812 */ /* 0x000fe200078efe18 */
[----:B------:R-:W-:Y:S01]  /*0f20*/  IMAD.MOV.U32 R14, RZ, RZ, -0x80000000 ;  /* 0x80000000ff0e7424 */ /* 0x000fe200078e00ff */
[----:B------:R-:W-:Y:S02]  /*0f30*/  LOP3.LUT R10, R62, R65, RZ, 0xfc, !PT ;  /* 0x000000413e0a7212 */ /* 0x000fe400078efcff */
[----:B------:R-:W-:Y:S02]  /*0f40*/  CS2R R44, SRZ ;  /* 0x00000000002c7805 */ /* 0x000fe4000001ff00 */
[----:B------:R-:W-:Y:S01]  /*0f50*/  LOP3.LUT R13, R13, R66, R67, 0xfe, !PT ;  /* 0x000000420d0d7212 */ /* 0x000fe200078efe43 */
[----:B------:R-:W-:Y:S01]  /*0f60*/  IMAD.MOV.U32 R5, RZ, RZ, R1 ;  /* 0x000000ffff057224 */ /* 0x000fe200078e0001 */
[----:B------:R-:W-:Y:S01]  /*0f70*/  CS2R R50, SRZ ;  /* 0x0000000000327805 */ /* 0x000fe2000001ff00 */
        /* <DEDUP_REMOVED lines=8> */
[----:B------:R-:W-:-:S02]  /*1000*/  IMAD.MOV.U32 R16, RZ, RZ, RZ ;  /* 0x000000ffff107224 */ /* 0x000fc400078e00ff */
[----:B------:R-:W-:Y:S02]  /*1010*/  IMAD.MOV.U32 R72, RZ, RZ, RZ ;  /* 0x000000ffff487224 */ /* 0x000fe400078e00ff */
[----:B------:R-:W-:Y:S02]  /*1020*/  IMAD.MOV.U32 R15, RZ, RZ, RZ ;  /* 0x000000ffff0f7224 */ /* 0x000fe400078e00ff */
[----:B------:R-:W-:Y:S02]  /*1030*/  IMAD.MOV.U32 R22, RZ, RZ, RZ ;  /* 0x000000ffff167224 */ /* 0x000fe400078e00ff */
[----:B------:R-:W-:Y:S02]  /*1040*/  IMAD.MOV.U32 R47, RZ, RZ, RZ ;  /* 0x000000ffff2f7224 */ /* 0x000fe400078e00ff */
[----:B------:R-:W-:Y:S02]  /*1050*/  IMAD.MOV.U32 R24, RZ, RZ, RZ ;  /* 0x000000ffff187224 */ /* 0x000fe400078e00ff */
[----:B------:R-:W-:-:S02]  /*1060*/  IMAD.MOV.U32 R20, RZ, RZ, RZ ;  /* 0x000000ffff147224 */ /* 0x000fc400078e00ff */
[----:B------:R-:W-:Y:S02]  /*1070*/  IMAD.MOV.U32 R43, RZ, RZ, RZ ;  /* 0x000000ffff2b7224 */ /* 0x000fe400078e00ff */
[----:B------:R-:W-:Y:S02]  /*1080*/  IMAD.MOV.U32 R17, RZ, RZ, RZ ;  /* 0x000000ffff117224 */ /* 0x000fe400078e00ff */
[----:B------:R-:W-:-:S07]  /*1090*/  IMAD.MOV.U32 R60, RZ, RZ, RZ ;  /* 0x000000ffff3c7224 */ /* 0x000fce00078e00ff */
.L_x_1:
[----:B------:R-:W-:Y:S02]  /*10a0*/  LOP3.LUT R42, R28, R9, R16, 0x96, !PT ;  /* 0x000000091c2a7212 */ /* 0x000fe400078e9610 */
[----:B------:R-:W-:Y:S02]  /*10b0*/  LOP3.LUT R23, R24, R46, R45, 0x96, !PT ;  /* 0x0000002e18177212 */ /* 0x000fe400078e962d */
[----:B------:R-:W-:Y:S02]  /*10c0*/  LOP3.LUT R62, R15, R8, R34, 0x96, !PT ;  /* 0x000000080f3e7212 */ /* 0x000fe400078e9622 */
[----:B------:R-:W-:Y:S02]  /*10d0*/  LOP3.LUT R42, R54, R42, R29, 0x96, !PT ;  /* 0x0000002a362a7212 */ /* 0x000fe400078e961d */
[----:B------:R-:W-:Y:S02]  /*10e0*/  LOP3.LUT R23, R55, R23, R48, 0x96, !PT ;  /* 0x0000001737177212 */ /* 0x000fe400078e9630 */
[----:B------:R-:W-:-:S02]  /*10f0*/  LOP3.LUT R31, R22, R13, R27, 0x96, !PT ;  /* 0x0000000d161f7212 */ /* 0x000fc400078e961b */
[----:B------:R-:W-:Y:S02]  /*1100*/  LOP3.LUT R63, R72, R7, R71, 0x96, !PT ;  /* 0x00000007483f7212 */ /* 0x000fe400078e9647 */
[----:B------:R-:W-:Y:S02]  /*1110*/  LOP3.LUT R68, R18, R11, R53, 0x96, !PT ;  /* 0x0000000b12447212 */ /* 0x000fe400078e9635 */
[----:B------:R-:W-:Y:S02]  /*1120*/  LOP3.LUT R62, R57, R62, R50, 0x96, !PT ;  /* 0x0000003e393e7212 */ /* 0x000fe400078e9632 */
[----:B------:R-:W-:Y:S02]  /*1130*/  SHF.L.W.U32.HI R69, R23, 0x1, R42 ;  /* 0x0000000117457819 */ /* 0x000fe40000010e2a */
[----:B------:R-:W-:Y:S02]  /*1140*/  LOP3.LUT R31, R60, R31, R43, 0x96, !PT ;  /* 0x0000001f3c1f7212 */ /* 0x000fe400078e962b */
[----:B------:R-:W-:-:S02]  /*1150*/  SHF.L.W.U32.HI R64, R42, 0x1, R23 ;  /* 0x000000012a407819 */ /* 0x000fc40000010e17 */
[----:B------:R-:W-:Y:S02]  /*1160*/  LOP3.LUT R63, R59, R63, R70, 0x96, !PT ;  /* 0x0000003f3b3f7212 */ /* 0x000fe400078e9646 */
[----:B------:R-:W-:Y:S02]  /*1170*/  LOP3.LUT R68, R51, R68, R14, 0x96, !PT ;  /* 0x0000004433447212 */ /* 0x000fe400078e960e */
[----:B------:R-:W-:Y:S02]  /*1180*/  LOP3.LUT R69, R69, R62, RZ, 0x3c, !PT ;  /* 0x0000003e45457212 */ /* 0x000fe400078e3cff */
[----:B------:R-:W-:Y:S02]  /*1190*/  SHF.L.W.U32.HI R65, R31, 0x1, R62 ;  /* 0x000000011f417819 */ /* 0x000fe40000010e3e */
[----:B------:R-:W-:Y:S02]  /*11a0*/  SHF.L.W.U32.HI R62, R62, 0x1, R31 ;  /* 0x000000013e3e7819 */ /* 0x000fe40000010e1f */
[----:B------:R-:W-:-:S02]  /*11b0*/  LOP3.LUT R64, R64, R31, RZ, 0x3c, !PT ;  /* 0x0000001f40407212 */ /* 0x000fc400078e3cff */
[----:B------:R-:W-:Y:S02]  /*11c0*/  SHF.L.W.U32.HI R31, R68, 0x1, R63 ;  /* 0x00000001441f7819 */ /* 0x000fe40000010e3f */
[----:B------:R-:W-:Y:S02]  /*11d0*/  LOP3.LUT R74, R6, R19, R21, 0x96, !PT ;  /* 0x00000013064a7212 */ /* 0x000fe400078e9615 */
[----:B------:R-:W-:Y:S02]  /*11e0*/  LOP3.LUT R42, R31, R42, RZ, 0x3c, !PT ;  /* 0x0000002a1f2a7212 */ /* 0x000fe400078e3cff */
[----:B------:R-:W-:Y:S02]  /*11f0*/  LOP3.LUT R31, R61, R4, R52, 0x96, !PT ;  /* 0x000000043d1f7212 */ /* 0x000fe400078e9634 */
[----:B------:R-:W-:Y:S02]  /*1200*/  SHF.L.W.U32.HI R30, R63, 0x1, R68 ;  /* 0x000000013f1e7819 */ /* 0x000fe40000010e44 */
[----:B------:R-:W-:-:S02]  /*1210*/  LOP3.LUT R74, R49, R74, R20, 0x96, !PT ;  /* 0x0000004a314a7212 */ /* 0x000fc400078e9614 */
[----:B------:R-:W-:Y:S02]  /*1220*/  LOP3.LUT R66, R47, R10, R44, 0x96, !PT ;  /* 0x0000000a2f427212 */ /* 0x000fe400078e962c */
[----:B------:R-:W-:Y:S02]  /*1230*/  LOP3.LUT R67, R35, R12, R33, 0x96, !PT ;  /* 0x0000000c23437212 */ /* 0x000fe400078e9621 */
[----:B------:R-:W-:Y:S02]  /*1240*/  LOP3.LUT R31, R26, R31, R32, 0x96, !PT ;  /* 0x0000001f1a1f7212 */ /* 0x000fe400078e9620 */
[----:B------:R-:W-:Y:S02]  /*1250*/  LOP3.LUT R23, R30, R23, RZ, 0x3c, !PT ;  /* 0x000000171e177212 */ /* 0x000fe400078e3cff */
[----:B------:R-:W-:Y:S02]  /*1260*/  LOP3.LUT R30, R65, R74, RZ, 0x3c, !PT ;  /* 0x0000004a411e7212 */ /* 0x000fe400078e3cff */
[----:B------:R-:W-:-:S02]  /*1270*/  LOP3.LUT R66, R58, R66, R25, 0x96, !PT ;  /* 0x000000423a427212 */ /* 0x000fc400078e9619 */
[----:B------:R-:W-:Y:S02]  /*1280*/  LOP3.LUT R67, R56, R67, R17, 0x96, !PT ;  /* 0x0000004338437212 */ /* 0x000fe400078e9611 */
[----:B------:R-:W-:Y:S02]  /*1290*/  SHF.L.W.U32.HI R65, R31, 0x1, R74 ;  /* 0x000000011f417819 */ /* 0x000fe40000010e4a */
[----:B------:R-:W-:Y:S02]  /*12a0*/  SHF.L.W.U32.HI R78, R74, 0x1, R31 ;  /* 0x000000014a4e7819 */ /* 0x000fe40000010e1f */
[----:B------:R-:W-:Y:S02]  /*12b0*/  SHF.L.W.U32.HI R73, R66, 0x1, R67 ;  /* 0x0000000142497819 */ /* 0x000fe40000010e43 */
[----:B------:R-:W-:Y:S02]  /*12c0*/  SHF.L.W.U32.HI R74, R67, 0x1, R66 ;  /* 0x00000001434a7819 */ /* 0x000fe40000010e42 */
[----:B------:R-:W-:-:S02]  /*12d0*/  LOP3.LUT R65, R65, R66, RZ, 0x3c, !PT ;  /* 0x0000004241417212 */ /* 0x000fc400078e3cff */
[----:B------:R-:W-:Y:S02]  /*12e0*/  LOP3.LUT R62, R62, R31, RZ, 0x3c, !PT ;  /* 0x0000001f3e3e7212 */ /* 0x000fe400078e3cff */
[-C--:B------:R-:W-:Y:S02]  /*12f0*/  LOP3.LUT R66, R71, R30.reuse, RZ, 0x3c, !PT ;  /* 0x0000001e47427212 */ /* 0x080fe400078e3cff */
[-C--:B------:R-:W-:Y:S02]  /*1300*/  LOP3.LUT R7, R7, R30.reuse, RZ, 0x3c, !PT ;  /* 0x0000001e07077212 */ /* 0x080fe400078e3cff */
[-C--:B------:R-:W-:Y:S02]  /*1310*/  LOP3.LUT R72, R72, R30.reuse, RZ, 0x3c, !PT ;  /* 0x0000001e48487212 */ /* 0x080fe400078e3cff */
[-C--:B------:R-:W-:Y:S02]  /*1320*/  LOP3.LUT R70, R70, R30.reuse, RZ, 0x3c, !PT ;  /* 0x0000001e46467212 */ /* 0x080fe400078e3cff */
[----:B------:R-:W-:-:S02]  /*1330*/  LOP3.LUT R59, R59, R30, RZ, 0x3c, !PT ;  /* 0x0000001e3b3b7212 */ /* 0x000fc400078e3cff */
[----:B------:R0:W2:Y:S01]  /*1340*/  LDL.64 R30, [R5] ;  /* 0x00000000051e7983 */ /* 0x0000a20000100a00 */
[----:B------:R-:W-:Y:S02]  /*1350*/  LOP3.LUT R63, R74, R63, RZ, 0x3c, !PT ;  /* 0x0000003f4a3f7212 */ /* 0x000fe400078e3cff */
[----:B------:R-:W-:Y:S02]  /*1360*/  LOP3.LUT R68, R73, R68, RZ, 0x3c, !PT ;  /* 0x0000004449447212 */ /* 0x000fe400078e3cff */
[-C--:B------:R-:W-:Y:S02]  /*1370*/  LOP3.LUT R74, R11, R62.reuse, RZ, 0x3c, !PT ;  /* 0x0000003e0b4a7212 */ /* 0x080fe400078e3cff */
[-C--:B------:R-:W-:Y:S02]  /*1380*/  LOP3.LUT R71, R14, R62.reuse, RZ, 0x3c, !PT ;  /* 0x0000003e0e477212 */ /* 0x080fe400078e3cff */
[-C--:B------:R-:W-:Y:S02]  /*1390*/  LOP3.LUT R53, R53, R62.reuse, RZ, 0x3c, !PT ;  /* 0x0000003e35357212 */ /* 0x080fe400078e3cff */
[----:B------:R-:W-:-:S02]  /*13a0*/  LOP3.LUT R11, R18, R62, RZ, 0x3c, !PT ;  /* 0x0000003e120b7212 */ /* 0x000fc400078e3cff */
[----:B------:R-:W-:Y:S02]  /*13b0*/  LOP3.LUT R14, R51, R62, RZ, 0x3c, !PT ;  /* 0x0000003e330e7212 */ /* 0x000fe400078e3cff */
[----:B------:R-:W-:Y:S02]  /*13c0*/  LOP3.LUT R67, R78, R67, RZ, 0x3c, !PT ;  /* 0x000000434e437212 */ /* 0x000fe400078e3cff */
[-C--:B------:R-:W-:Y:S02]  /*13d0*/  LOP3.LUT R62, R34, R63.reuse, RZ, 0x3c, !PT ;  /* 0x0000003f223e7212 */ /* 0x080fe400078e3cff */
[----:B------:R-:W-:Y:S02]  /*13e0*/  LOP3.LUT R34, R8, R63, RZ, 0x3c, !PT ;  /* 0x0000003f08227212 */ /* 0x000fe400078e3cff */
[----:B------:R-:W-:Y:S02]  /*13f0*/  LOP3.LUT R75, R25, R69, RZ, 0x3c, !PT ;  /* 0x00000045194b7212 */ /* 0x000fe400078e3cff */
[----:B------:R-:W-:-:S02]  /*1400*/  LOP3.LUT R81, R13, R68, RZ, 0x3c, !PT ;  /* 0x000000440d517212 */ /* 0x000fc400078e3cff */
[----:B------:R-:W-:Y:S02]  /*1410*/  LOP3.LUT R8, R44, R69, RZ, 0x3c, !PT ;  /* 0x000000452c087212 */ /* 0x000fe400078e3cff */
[-C--:B------:R-:W-:Y:S02]  /*1420*/  LOP3.LUT R25, R12, R64.reuse, RZ, 0x3c, !PT ;  /* 0x000000400c197212 */ /* 0x080fe400078e3cff */
[----:B------:R-:W-:Y:S02]  /*1430*/  LOP3.LUT R18, R15, R63, RZ, 0x3c, !PT ;  /* 0x0000003f0f127212 */ /* 0x000fe400078e3cff */
[-C--:B------:R-:W-:Y:S02]  /*1440*/  LOP3.LUT R33, R33, R64.reuse, RZ, 0x3c, !PT ;  /* 0x0000004021217212 */ /* 0x080fe400078e3cff */
[-C--:B------:R-:W-:Y:S02]  /*1450*/  LOP3.LUT R44, R35, R64.reuse, RZ, 0x3c, !PT ;  /* 0x00000040232c7212 */ /* 0x080fe400078e3cff */
[----:B------:R-:W-:-:S02]  /*1460*/  LOP3.LUT R12, R17, R64, RZ, 0x3c, !PT ;  /* 0x00000040110c7212 */ /* 0x000fc400078e3cff */
[----:B------:R-:W-:Y:S02]  /*1470*/  LOP3.LUT R13, R56, R64, RZ, 0x3c, !PT ;  /* 0x00000040380d7212 */ /* 0x000fe400078e3cff */
[-C--:B------:R-:W-:Y:S02]  /*1480*/  LOP3.LUT R64, R16, R65.reuse, RZ, 0x3c, !PT ;  /* 0x0000004110407212 */ /* 0x080fe400078e3cff */
[-C--:B------:R-:W-:Y:S02]  /*1490*/  LOP3.LUT R78, R9, R65.reuse, RZ, 0x3c, !PT ;  /* 0x00000041094e7212 */ /* 0x080fe400078e3cff */
[-C--:B------:R-:W-:Y:S02]  /*14a0*/  LOP3.LUT R28, R28, R65.reuse, RZ, 0x3c, !PT ;  /* 0x000000411c1c7212 */ /* 0x080fe400078e3cff */
[-C--:B------:R-:W-:Y:S02]  /*14b0*/  LOP3.LUT R17, R29, R65.reuse, RZ, 0x3c, !PT ;  /* 0x000000411d117212 */ /* 0x080fe400078e3cff */
[----:B------:R-:W-:-:S02]  /*14c0*/  LOP3.LUT R54, R54, R65, RZ, 0x3c, !PT ;  /* 0x0000004136367212 */ /* 0x000fc400078e3cff */
[-C--:B------:R-:W-:Y:S02]  /*14d0*/  LOP3.LUT R15, R46, R67.reuse, RZ, 0x3c, !PT ;  /* 0x000000432e0f7212 */ /* 0x080fe400078e3cff */
[-C--:B------:R-:W-:Y:S02]  /*14e0*/  LOP3.LUT R65, R45, R67.reuse, RZ, 0x3c, !PT ;  /* 0x000000432d417212 */ /* 0x080fe400078e3cff */
[----:B------:R-:W-:Y:S02]  /*14f0*/  LOP3.LUT R9, R24, R67, RZ, 0x3c, !PT ;  /* 0x0000004318097212 */ /* 0x000fe400078e3cff */
[-C--:B------:R-:W-:Y:S02]  /*1500*/  LOP3.LUT R50, R50, R63.reuse, RZ, 0x3c, !PT ;  /* 0x0000003f32327212 */ /* 0x080fe400078e3cff */
[----:B------:R-:W-:Y:S02]  /*1510*/  LOP3.LUT R57, R57, R63, RZ, 0x3c, !PT ;  /* 0x0000003f39397212 */ /* 0x000fe400078e3cff */
[----:B------:R-:W-:-:S02]  /*1520*/  LOP3.LUT R10, R10, R69, RZ, 0x3c, !PT ;  /* 0x000000450a0a7212 */ /* 0x000fc400078e3cff */
[-C--:B------:R-:W-:Y:S02]  /*1530*/  LOP3.LUT R47, R47, R69.reuse, RZ, 0x3c, !PT ;  /* 0x000000452f2f7212 */ /* 0x080fe400078e3cff */
[----:B------:R-:W-:Y:S02]  /*1540*/  LOP3.LUT R58, R58, R69, RZ, 0x3c, !PT ;  /* 0x000000453a3a7212 */ /* 0x000fe400078e3cff */
[-C--:B------:R-:W-:Y:S02]  /*1550*/  LOP3.LUT R24, R48, R67.reuse, RZ, 0x3c, !PT ;  /* 0x0000004330187212 */ /* 0x080fe400078e3cff */
[----:B------:R-:W-:Y:S02]  /*1560*/  LOP3.LUT R45, R55, R67, RZ, 0x3c, !PT ;  /* 0x00000043372d7212 */ /* 0x000fe400078e3cff */
[----:B------:R-:W-:Y:S02]  /*1570*/  LOP3.LUT R19, R19, R42, RZ, 0x3c, !PT ;  /* 0x0000002a13137212 */ /* 0x000fe400078e3cff */
[----:B------:R-:W-:-:S02]  /*1580*/  LOP3.LUT R4, R4, R23, RZ, 0x3c, !PT ;  /* 0x0000001704047212 */ /* 0x000fc400078e3cff */
[-C--:B------:R-:W-:Y:S02]  /*1590*/  LOP3.LUT R63, R27, R68.reuse, RZ, 0x3c, !PT ;  /* 0x000000441b3f7212 */ /* 0x080fe400078e3cff */
[----:B------:R-:W-:Y:S02]  /*15a0*/  SHF.L.W.U32.HI R67, R33, 0x4, R8 ;  /* 0x0000000421437819 */ /* 0x000fe40000010e08 */
[----:B------:R-:W-:Y:S02]  /*15b0*/  SHF.L.W.U32.HI R69, R8, 0x4, R33 ;  /* 0x0000000408457819 */ /* 0x000fe40000010e21 */
[-C--:B------:R-:W-:Y:S02]  /*15c0*/  LOP3.LUT R27, R22, R68.reuse, RZ, 0x3c, !PT ;  /* 0x00000044161b7212 */ /* 0x080fe400078e3cff */
[-C--:B------:R-:W-:Y:S02]  /*15d0*/  LOP3.LUT R43, R43, R68.reuse, RZ, 0x3c, !PT ;  /* 0x000000442b2b7212 */ /* 0x080fe400078e3cff */
[----:B------:R-:W-:-:S02]  /*15e0*/  LOP3.LUT R60, R60, R68, RZ, 0x3c, !PT ;  /* 0x000000443c3c7212 */ /* 0x000fc400078e3cff */
[----:B------:R-:W-:Y:S02]  /*15f0*/  SHF.L.W.U32.HI R8, R15, 0xc, R78 ;  /* 0x0000000c0f087819 */ /* 0x000fe40000010e4e */
[----:B------:R-:W-:Y:S02]  /*1600*/  SHF.L.W.U32.HI R68, R66, 0x3, R53 ;  /* 0x0000000342447819 */ /* 0x000fe40000010e35 */
[----:B------:R-:W-:Y:S02]  /*1610*/  SHF.L.W.U32.HI R78, R78, 0xc, R15 ;  /* 0x0000000c4e4e7819 */ /* 0x000fe40000010e0f */
[----:B------:R-:W-:Y:S02]  /*1620*/  SHF.L.W.U32.HI R73, R34, 0xa, R81 ;  /* 0x0000000a22497819 */ /* 0x000fe40000010e51 */
[----:B------:R-:W-:Y:S02]  /*1630*/  LOP3.LUT R6, R6, R42, RZ, 0x3c, !PT ;  /* 0x0000002a06067212 */ /* 0x000fe400078e3cff */
[----:B------:R-:W-:-:S02]  /*1640*/  LOP3.LUT R61, R61, R23, RZ, 0x3c, !PT ;  /* 0x000000173d3d7212 */ /* 0x000fc400078e3cff */
[----:B------:R-:W-:Y:S02]  /*1650*/  SHF.L.W.U32.HI R66, R53, 0x3, R66 ;  /* 0x0000000335427819 */ /* 0x000fe40000010e42 */
[----:B------:R-:W-:Y:S02]  /*1660*/  SHF.L.W.U32.HI R81, R81, 0xa, R34 ;  /* 0x0000000a51517819 */ /* 0x000fe40000010e22 */
[----:B------:R-:W-:Y:S02]  /*1670*/  SHF.L.W.U32.HI R15, R4, 0xd, R19 ;  /* 0x0000000d040f7819 */ /* 0x000fe40000010e13 */
[----:B------:R-:W-:Y:S02]  /*1680*/  SHF.L.W.U32.HI R79, R19, 0xd, R4 ;  /* 0x0000000d134f7819 */ /* 0x000fe40000010e04 */
[----:B------:R-:W-:Y:S02]  /*1690*/  SHF.L.W.U32.HI R51, R7, 0x1, R74 ;  /* 0x0000000107337819 */ /* 0x000fe40000010e4a */
[----:B------:R-:W-:-:S02]  /*16a0*/  SHF.L.W.U32.HI R53, R74, 0x1, R7 ;  /* 0x000000014a357819 */ /* 0x000fc40000010e07 */
[----:B------:R-:W-:Y:S02]  /*16b0*/  SHF.L.W.U32.HI R34, R10, 0x2, R25 ;  /* 0x000000020a227819 */ /* 0x000fe40000010e19 */
[----:B------:R-:W-:Y:S02]  /*16c0*/  SHF.L.W.U32.HI R80, R25, 0x2, R10 ;  /* 0x0000000219507819 */ /* 0x000fe40000010e0a */
[----:B------:R-:W-:Y:S02]  /*16d0*/  LOP3.LUT R35, R20, R42, RZ, 0x3c, !PT ;  /* 0x0000002a14237212 */ /* 0x000fe400078e3cff */
[----:B------:R-:W-:Y:S02]  /*16e0*/  LOP3.LUT R4, R32, R23, RZ, 0x3c, !PT ;  /* 0x0000001720047212 */ /* 0x000fe400078e3cff */
[----:B------:R-:W-:Y:S02]  /*16f0*/  SHF.L.W.U32.HI R25, R27, 0x1e, R18 ;  /* 0x0000001e1b197819 */ /* 0x000fe40000010e12 */
[----:B------:R-:W-:-:S02]  /*1700*/  SHF.L.W.U32.HI R48, R18, 0x1e, R27 ;  /* 0x0000001e12307819 */ /* 0x000fc40000010e1b */
[----:B------:R-:W-:Y:S02]  /*1710*/  SHF.L.W.U32.HI R22, R44, 0xb, R47 ;  /* 0x0000000b2c167819 */ /* 0x000fe40000010e2f */
[----:B------:R-:W-:Y:S02]  /*1720*/  SHF.L.W.U32.HI R74, R47, 0xb, R44 ;  /* 0x0000000b2f4a7819 */ /* 0x000fe40000010e2c */
[----:B------:R-:W-:Y:S02]  /*1730*/  SHF.L.W.U32.HI R10, R6, 0x6, R61 ;  /* 0x00000006060a7819 */ /* 0x000fe40000010e3d */
[----:B------:R-:W-:Y:S02]  /*1740*/  SHF.L.W.U32.HI R27, R61, 0x6, R6 ;  /* 0x000000063d1b7819 */ /* 0x000fe40000010e06 */
[----:B------:R-:W-:Y:S02]  /*1750*/  SHF.L.W.U32.HI R44, R9, 0x1d, R28 ;  /* 0x0000001d092c7819 */ /* 0x000fe40000010e1c */
[----:B------:R-:W-:-:S02]  /*1760*/  SHF.L.W.U32.HI R47, R28, 0x1d, R9 ;  /* 0x0000001d1c2f7819 */ /* 0x000fc40000010e09 */
[----:B------:R-:W-:Y:S02]  /*1770*/  LOP3.LUT R7, R26, R23, RZ, 0x3c, !PT ;  /* 0x000000171a077212 */ /* 0x000fe400078e3cff */
[----:B------:R-:W-:Y:S02]  /*1780*/  SHF.L.W.U32.HI R61, R11, 0xf, R72 ;  /* 0x0000000f0b3d7819 */ /* 0x000fe40000010e48 */
[----:B------:R-:W-:Y:S02]  /*1790*/  SHF.L.W.U32.HI R56, R71, 0x17, R70 ;  /* 0x0000001747387819 */ /* 0x000fe40000010e46 */
[----:B------:R-:W-:Y:S02]  /*17a0*/  SHF.L.W.U32.HI R29, R70, 0x17, R71 ;  /* 0x00000017461d7819 */ /* 0x000fe40000010e47 */
[----:B------:R-:W-:Y:S02]  /*17b0*/  LOP3.LUT R28, R49, R42, RZ, 0x3c, !PT ;  /* 0x0000002a311c7212 */ /* 0x000fe400078e3cff */
[----:B------:R-:W-:-:S02]  /*17c0*/  SHF.L.W.U32.HI R6, R59, 0xe, R14 ;  /* 0x0000000e3b067819 */ /* 0x000fc40000010e0e */
[----:B------:R-:W-:Y:S02]  /*17d0*/  SHF.L.W.U32.HI R26, R14, 0xe, R59 ;  /* 0x0000000e0e1a7819 */ /* 0x000fe40000010e3b */
[----:B------:R-:W-:Y:S02]  /*17e0*/  SHF.L.W.U32.HI R33, R72, 0xf, R11 ;  /* 0x0000000f48217819 */ /* 0x000fe40000010e0b */
[----:B------:R-:W-:Y:S02]  /*17f0*/  SHF.L.W.U32.HI R20, R4, 0x18, R35 ;  /* 0x0000001804147819 */ /* 0x000fe40000010e23 */
[----:B------:R-:W-:Y:S02]  /*1800*/  SHF.L.W.U32.HI R55, R54, 0x1b, R45 ;  /* 0x0000001b36377819 */ /* 0x000fe40000010e2d */
[----:B------:R-:W-:Y:S02]  /*1810*/  LOP3.LUT R71, R53, R81, R78, 0xb4, !PT ;  /* 0x0000005135477212 */ /* 0x000fe400078eb44e */
[----:B------:R-:W-:-:S02]  /*1820*/  LOP3.LUT R70, R79, R53, R80, 0xb4, !PT ;  /* 0x000000354f467212 */ /* 0x000fc400078eb450 */
[----:B------:R-:W-:Y:S02]  /*1830*/  LOP3.LUT R59, R80, R78, R53, 0xb4, !PT ;  /* 0x0000004e503b7212 */ /* 0x000fe400078eb435 */
[----:B------:R-:W-:Y:S02]  /*1840*/  SHF.L.W.U32.HI R9, R75, 0x1c, R12 ;  /* 0x0000001c4b097819 */ /* 0x000fe40000010e0c */
[----:B------:R-:W-:Y:S02]  /*1850*/  SHF.L.W.U32.HI R35, R35, 0x18, R4 ;  /* 0x0000001823237819 */ /* 0x000fe40000010e04 */
[----:B------:R-:W-:Y:S02]  /*1860*/  SHF.L.W.U32.HI R54, R45, 0x1b, R54 ;  /* 0x0000001b2d367819 */ /* 0x000fe40000010e36 */
[----:B------:R-:W-:Y:S02]  /*1870*/  LOP3.LUT R53, R51, R73, R8, 0xb4, !PT ;  /* 0x0000004933357212 */ /* 0x000fe400078eb408 */
[----:B------:R-:W-:-:S02]  /*1880*/  LOP3.LUT R14, R15, R51, R34, 0xb4, !PT ;  /* 0x000000330f0e7212 */ /* 0x000fc400078eb422 */
[----:B------:R-:W-:Y:S02]  /*1890*/  SHF.L.W.U32.HI R12, R12, 0x1c, R75 ;  /* 0x0000001c0c0c7819 */ /* 0x000fe40000010e4b */
[----:B------:R-:W-:Y:S02]  /*18a0*/  SHF.L.W.U32.HI R16, R17, 0x19, R24 ;  /* 0x0000001911107819 */ /* 0x000fe40000010e18 */
[----:B------:R-:W-:Y:S02]  /*18b0*/  SHF.L.W.U32.HI R32, R24, 0x19, R17 ;  /* 0x0000001918207819 */ /* 0x000fe40000010e11 */
[----:B------:R-:W-:Y:S02]  /*18c0*/  SHF.L.W.U32.HI R46, R43, 0x15, R50 ;  /* 0x000000152b2e7819 */ /* 0x000fe40000010e32 */
[----:B------:R-:W-:Y:S02]  /*18d0*/  SHF.L.W.U32.HI R4, R57, 0x14, R60 ;  /* 0x0000001439047819 */ /* 0x000fe40000010e3c */
[----:B------:R-:W-:-:S02]  /*18e0*/  SHF.L.W.U32.HI R45, R60, 0x14, R57 ;  /* 0x000000143c2d7819 */ /* 0x000fc40000010e39 */
[----:B------:R-:W-:Y:S02]  /*18f0*/  LOP3.LUT R11, R8, R15, R73, 0xb4, !PT ;  /* 0x0000000f080b7212 */ /* 0x000fe400078eb449 */
[----:B------:R-:W-:Y:S02]  /*1900*/  LOP3.LUT R18, R73, R34, R15, 0xb4, !PT ;  /* 0x0000002249127212 */ /* 0x000fe400078eb40f */
[----:B------:R-:W-:Y:S02]  /*1910*/  LOP3.LUT R51, R34, R8, R51, 0xb4, !PT ;  /* 0x0000000822337212 */ /* 0x000fe400078eb433 */
[----:B------:R-:W-:Y:S02]  /*1920*/  SHF.L.W.U32.HI R17, R50, 0x15, R43 ;  /* 0x0000001532117819 */ /* 0x000fe40000010e2b */
[----:B------:R-:W-:Y:S02]  /*1930*/  SHF.L.W.U32.HI R24, R7, 0x7, R28 ;  /* 0x0000000707187819 */ /* 0x000fe40000010e1c */
[----:B------:R-:W-:-:S02]  /*1940*/  SHF.L.W.U32.HI R19, R58, 0x8, R13 ;  /* 0x000000083a137819 */ /* 0x000fc40000010e0d */
[----:B------:R-:W-:Y:S02]  /*1950*/  SHF.L.W.U32.HI R49, R13, 0x8, R58 ;  /* 0x000000080d317819 */ /* 0x000fe40000010e3a */
[----:B------:R-:W-:Y:S02]  /*1960*/  LOP3.LUT R34, R48, R74, R27, 0xb4, !PT ;  /* 0x0000004a30227212 */ /* 0x000fe400078eb41b */
[----:B------:R-:W-:Y:S02]  /*1970*/  LOP3.LUT R8, R27, R61, R74, 0xb4, !PT ;  /* 0x0000003d1b087212 */ /* 0x000fe400078eb44a */
[----:B------:R-:W-:Y:S02]  /*1980*/  LOP3.LUT R57, R47, R27, R48, 0xb4, !PT ;  /* 0x0000001b2f397212 */ /* 0x000fe400078eb430 */
[----:B------:R-:W-:Y:S02]  /*1990*/  SHF.L.W.U32.HI R28, R28, 0x7, R7 ;  /* 0x000000071c1c7819 */ /* 0x000fe40000010e07 */
[----:B------:R-:W-:-:S02]  /*19a0*/  LOP3.LUT R27, R25, R22, R10, 0xb4, !PT ;  /* 0x00000016191b7212 */ /* 0x000fc400078eb40a */
        /* <DEDUP_REMOVED lines=24> */
[----:B------:R-:W-:Y:S01]  /*1b30*/  LOP3.LUT R55, R6, R4, R55, 0xb4, !PT ;  /* 0x0000000406377212 */ /* 0x000fe200078eb437 */
[----:B------:R-:W-:Y:S01]  /*1b40*/  UIADD3 UR4, UPT, UPT, UR4, 0x1, URZ ;  /* 0x0000000104047890 */ /* 0x000fe2000fffe0ff */
[----:B------:R-:W-:Y:S02]  /*1b50*/  SHF.L.W.U32.HI R6, R63, 0x12, R62 ;  /* 0x000000123f067819 */ /* 0x000fe40000010e3e */
[----:B------:R-:W-:Y:S02]  /*1b60*/  LOP3.LUT R28, R28, R26, R49, 0xb4, !PT ;  /* 0x0000001a1c1c7212 */ /* 0x000fe400078eb431 */
[-CC-:B------:R-:W-:Y:S01]  /*1b70*/  LOP3.LUT R49, R69, R21.reuse, R42.reuse, 0x90, !PT ;  /* 0x0000001545317212 */ /* 0x180fe200078e902a */
[----:B------:R-:W-:Y:S01]  /*1b80*/  UISETP.NE.AND UP0, UPT, UR4, 0x18, UPT ;  /* 0x000000180400788c */ /* 0x000fe2000bf05270 */
[----:B------:R-:W-:Y:S02]  /*1b90*/  SHF.L.W.U32.HI R19, R64, 0x9, R65 ;  /* 0x0000000940137819 */ /* 0x000fe40000010e41 */
[----:B------:R-:W-:-:S02]  /*1ba0*/  LOP3.LUT R20, R6, R21, R42, 0x6, !PT ;  /* 0x0000001506147212 */ /* 0x000fc400078e062a */
[-C--:B------:R-:W-:Y:S02]  /*1bb0*/  LOP3.LUT R49, R49, R6.reuse, RZ, 0x3c, !PT ;  /* 0x0000000631317212 */ /* 0x080fe400078e3cff */
[----:B------:R-:W-:Y:S02]  /*1bc0*/  SHF.L.W.U32.HI R26, R62, 0x12, R63 ;  /* 0x000000123e1a7819 */ /* 0x000fe40000010e3f */
[----:B------:R-:W-:Y:S02]  /*1bd0*/  LOP3.LUT R6, R66, R6, R19, 0xb4, !PT ;  /* 0x0000000642067212 */ /* 0x000fe400078eb413 */
[-C--:B------:R-:W-:Y:S02]  /*1be0*/  LOP3.LUT R20, R20, R19.reuse, RZ, 0x3c, !PT ;  /* 0x0000001314147212 */ /* 0x080fe400078e3cff */
[----:B------:R-:W-:Y:S02]  /*1bf0*/  LOP3.LUT R19, R69, R19, R66, 0xb4, !PT ;  /* 0x0000001345137212 */ /* 0x000fe400078eb442 */
[----:B------:R-:W-:-:S02]  /*1c00*/  SHF.L.W.U32.HI R73, R65, 0x9, R64 ;  /* 0x0000000941497819 */ /* 0x000fc40000010e40 */
[----:B------:R-:W-:Y:S01]  /*1c10*/  LOP3.LUT R32, R26, R52, R23, 0x6, !PT ;  /* 0x000000341a207212 */ /* 0x000fe200078e0617 */
[----:B0-----:R-:W-:Y:S01]  /*1c20*/  VIADD R5, R5, 0x8 ;  /* 0x0000000805057836 */ /* 0x001fe20000000000 */
[----:B------:R-:W-:Y:S02]  /*1c30*/  LOP3.LUT R61, R68, R26, R73, 0xb4, !PT ;  /* 0x0000001a443d7212 */ /* 0x000fe400078eb449 */
[----:B------:R-:W-:Y:S02]  /*1c40*/  LOP3.LUT R7, R78, R79, R81, 0xb4, !PT ;  /* 0x0000004f4e077212 */ /* 0x000fe400078eb451 */
[----:B------:R-:W-:Y:S02]  /*1c50*/  LOP3.LUT R72, R81, R80, R79, 0xb4, !PT ;  /* 0x0000005051487212 */ /* 0x000fe400078eb44f */
[-C--:B------:R-:W-:Y:S02]  /*1c60*/  LOP3.LUT R4, R67, R73.reuse, R68, 0xb4, !PT ;  /* 0x0000004943047212 */ /* 0x080fe400078eb444 */
[----:B------:R-:W-:-:S02]  /*1c70*/  LOP3.LUT R32, R32, R73, RZ, 0x3c, !PT ;  /* 0x0000004920207212 */ /* 0x000fc400078e3cff */
[----:B--2---:R-:W-:Y:S02]  /*1c80*/  LOP3.LUT R66, R30, R66, R69, 0xb4, !PT ;  /* 0x000000421e427212 */ /* 0x004fe400078eb445 */
[----:B------:R-:W-:Y:S02]  /*1c90*/  LOP3.LUT R30, R31, R68, R67, 0xb4, !PT ;  /* 0x000000441f1e7212 */ /* 0x000fe400078eb443 */
[--C-:B------:R-:W-:Y:S02]  /*1ca0*/  LOP3.LUT R31, R67, R52, R23.reuse, 0x90, !PT ;  /* 0x00000034431f7212 */ /* 0x100fe400078e9017 */
[----:B------:R-:W-:Y:S02]  /*1cb0*/  LOP3.LUT R21, R66, R21, R42, 0x96, !PT ;  /* 0x0000001542157212 */ /* 0x000fe400078e962a */
[----:B------:R-:W-:Y:S02]  /*1cc0*/  LOP3.LUT R26, R31, R26, RZ, 0x3c, !PT ;  /* 0x0000001a1f1a7212 */ /* 0x000fe400078e3cff */
[----:B------:R-:W-:Y:S01]  /*1cd0*/  LOP3.LUT R52, R30, R52, R23, 0x96, !PT ;  /* 0x000000341e347212 */ /* 0x000fe200078e9617 */
[----:B------:R-:W-:Y:S06]  /*1ce0*/  BRA.U UP0, `(.L_x_1) ;  /* 0xfffffff100ec7547 */ /* 0x000fec000b83ffff */
[----:B------:R-:W-:Y:S01]  /*1cf0*/  SHF.R.U32.HI R4, RZ, 0x4, R53 ;  /* 0x00000004ff047819 */ /* 0x000fe20000011635 */
[----:B------:R-:W-:Y:S02]  /*1d00*/  IMAD.MOV.U32 R31, RZ, RZ, 0x30 ;  /* 0x00000030ff1f7424 */ /* 0x000fe400078e00ff */
[----:B------:R-:W-:Y:S01]  /*1d10*/  IMAD.MOV.U32 R29, RZ, RZ, 0x31 ;  /* 0x00000031ff1d7424 */ /* 0x000fe200078e00ff */
[----:B------:R-:W-:Y:S01]  /*1d20*/  LOP3.LUT R4, R4, 0xf, RZ, 0xc0, !PT ;  /* 0x0000000f04047812 */ /* 0x000fe200078ec0ff */
[----:B------:R-:W-:Y:S01]  /*1d30*/  IMAD.MOV.U32 R25, RZ, RZ, 0x32 ;  /* 0x00000032ff197424 */ /* 0x000fe200078e00ff */
[----:B------:R-:W-:Y:S01]  /*1d40*/  STL.U8 [UR6], R31 ;  /* 0x0000001fff007987 */ /* 0x000fe20008100006 */
[----:B------:R-:W-:Y:S02]  /*1d50*/  IMAD.MOV.U32 R23, RZ, RZ, 0x33 ;  /* 0x00000033ff177424 */ /* 0x000fe400078e00ff */
[----:B------:R-:W-:Y:S01]  /*1d60*/  IMAD.MOV.U32 R21, RZ, RZ, 0x34 ;  /* 0x00000034ff157424 */ /* 0x000fe200078e00ff */
[----:B------:R-:W-:Y:S01]  /*1d70*/  STL.U8 [UR6+0x1], R29 ;  /* 0x0000011dff007987 */ /* 0x000fe20008100006 */
[----:B------:R-:W-:-:S02]  /*1d80*/  IMAD.MOV.U32 R19, RZ, RZ, 0x35 ;  /* 0x00000035ff137424 */ /* 0x000fc400078e00ff */
[----:B------:R-:W-:Y:S01]  /*1d90*/  IMAD.MOV.U32 R17, RZ, RZ, 0x36 ;  /* 0x00000036ff117424 */ /* 0x000fe200078e00ff */
[----:B------:R-:W-:Y:S01]  /*1da0*/  STL.U8 [UR6+0x2], R25 ;  /* 0x00000219ff007987 */ /* 0x000fe20008100006 */
[----:B------:R-:W-:Y:S02]  /*1db0*/  IMAD.MOV.U32 R59, RZ, RZ, 0x37 ;  /* 0x00000037ff3b7424 */ /* 0x000fe400078e00ff */
[----:B------:R-:W-:Y:S01]  /*1dc0*/  IMAD.MOV.U32 R57, RZ, RZ, 0x38 ;  /* 0x00000038ff397424 */ /* 0x000fe200078e00ff */
[----:B------:R-:W-:Y:S01]  /*1dd0*/  STL.U8 [UR6+0x3], R23 ;  /* 0x00000317ff007987 */ /* 0x000fe20008100006 */
        /* <DEDUP_REMOVED lines=9> */
[----:B------:R-:W-:Y:S01]  /*1e70*/  IMAD.MOV.U32 R43, RZ, RZ, 0x66 ;  /* 0x00000066ff2b7424 */ /* 0x000fe200078e00ff */
[----:B------:R-:W-:Y:S01]  /*1e80*/  LOP3.LUT R6, R53, 0xf, RZ, 0xc0, !PT ;  /* 0x0000000f35067812 */ /* 0x000fe200078ec0ff */
[----:B------:R-:W0:Y:S01]  /*1e90*/  LDCU UR4, c[0x0][0x3a8] ;  /* 0x00007500ff0477ac */ /* 0x000e220008000800 */
[----:B------:R-:W-:Y:S04]  /*1ea0*/  STL.U8 [UR6+0x7], R59 ;  /* 0x0000073bff007987 */ /* 0x000fe80008100006 */
        /* <DEDUP_REMOVED lines=8> */
[----:B------:R-:W2:Y:S01]  /*1f30*/  LDL.U8 R4, [R4+UR6] ;  /* 0x0000000604047983 */ /* 0x000ea20008100000 */
[----:B------:R-:W-:-:S03]  /*1f40*/  SHF.R.U32.HI R8, RZ, 0xc, R53 ;  /* 0x0000000cff087819 */ /* 0x000fc60000011635 */
[----:B--2---:R-:W-:Y:S04]  /*1f50*/  STL.U8 [R1+0xc0], R4 ;  /* 0x0000c00401007387 */ /* 0x004fe80000100000 */
[----:B------:R-:W2:Y:S01]  /*1f60*/  LDL.U8 R6, [R6+UR6] ;  /* 0x0000000606067983 */ /* 0x000ea20008100000 */
[----:B------:R-:W-:Y:S02]  /*1f70*/  LOP3.LUT R8, R8, 0xf, RZ, 0xc0, !PT ;  /* 0x0000000f08087812 */ /* 0x000fe400078ec0ff */
[----:B------:R-:W-:Y:S01]  /*1f80*/  SHF.R.U32.HI R10, RZ, 0x8, R53 ;  /* 0x00000008ff0a7819 */ /* 0x000fe20000011635 */
[----:B--2---:R-:W-:Y:S04]  /*1f90*/  STL.U8 [R1+0xc1], R6 ;  /* 0x0000c10601007387 */ /* 0x004fe80000100000 */
[----:B------:R-:W-:Y:S04]  /*1fa0*/  STL.U8 [UR6], R31 ;  /* 0x0000001fff007987 */ /* 0x000fe80008100006 */
        /* <DEDUP_REMOVED lines=16> */
[----:B------:R-:W-:-:S02]  /*20b0*/  LOP3.LUT R10, R10, 0xf, RZ, 0xc0, !PT ;  /* 0x0000000f0a0a7812 */ /* 0x000fc400078ec0ff */
[--C-:B------:R-:W-:Y:S01]  /*20c0*/  SHF.R.U32.HI R12, RZ, 0x14, R53.reuse ;  /* 0x00000014ff0c7819 */ /* 0x100fe20000011635 */
        /* <DEDUP_REMOVED lines=23> */
[----:B------:R-:W-:Y:S01]  /*2240*/  LEA.HI R16, R53, UR6, RZ, 0x4 ;  /* 0x0000000635107c11 */ /* 0x000fe2000f8f20ff */
[----:B--2---:R-:W-:Y:S04]  /*2250*/  STL.U8 [R1+0xc4], R12 ;  /* 0x0000c40c01007387 */ /* 0x004fe80000100000 */
[----:B------:R-:W2:Y:S01]  /*2260*/  LDL.U8 R14, [R14+UR6] ;  /* 0x000000060e0e7983 */ /* 0x000ea20008100000 */
[----:B------:R-:W-:-:S03]  /*2270*/  SHF.R.U32.HI R18, RZ, 0x18, R53 ;  /* 0x00000018ff127819 */ /* 0x000fc60000011635 */
        /* <DEDUP_REMOVED lines=17> */
[----:B------:R-:W2:Y:S01]  /*2390*/  LDL.U8 R16, [R16] ;  /* 0x0000000010107983 */ /* 0x000ea20000100000 */
[----:B------:R-:W-:-:S02]  /*23a0*/  LOP3.LUT R18, R18, 0xf, RZ, 0xc0, !PT ;  /* 0x0000000f12127812 */ /* 0x000fc400078ec0ff */
[--C-:B------:R-:W-:Y:S01]  /*23b0*/  SHF.R.U64 R20, R34, 0x4, R27.reuse ;  /* 0x0000000422147819 */ /* 0x100fe2000000121b */
[----:B--2---:R-:W-:Y:S04]  /*23c0*/  STL.U8 [R1+0xc6], R16 ;  /* 0x0000c61001007387 */ /* 0x004fe80000100000 */
[----:B------:R-:W2:Y:S01]  /*23d0*/  LDL.U8 R18, [R18+UR6] ;  /* 0x0000000612127983 */ /* 0x000ea20008100000 */
[----:B------:R-:W-:Y:S02]  /*23e0*/  LOP3.LUT R20, R20, 0xf, RZ, 0xc0, !PT ;  /* 0x0000000f14147812 */ /* 0x000fe400078ec0ff */
[C---:B------:R-:W-:Y:S01]  /*23f0*/  LOP3.LUT R22, R34.reuse, 0xf, RZ, 0xc0, !PT ;  /* 0x0000000f22167812 */ /* 0x040fe200078ec0ff */
        /* <DEDUP_REMOVED lines=18> */
[----:B------:R-:W-:-:S03]  /*2520*/  SHF.R.U64 R24, R34, 0xc, R27 ;  /* 0x0000000c22187819 */ /* 0x000fc6000000121b */
[----:B--2---:R-:W-:Y:S04]  /*2530*/  STL.U8 [R1+0xc8], R20 ;  /* 0x0000c81401007387 */ /* 0x004fe80000100000 */
[----:B------:R-:W2:Y:S01]  /*2540*/  LDL.U8 R22, [R22+UR6] ;  /* 0x0000000616167983 */ /* 0x000ea20008100000 */
[----:B------:R-:W-:Y:S02]  /*2550*/  LOP3.LUT R24, R24, 0xf, RZ, 0xc0, !PT ;  /* 0x0000000f18187812 */ /* 0x000fe400078ec0ff */
[----:B------:R-:W-:Y:S01]  /*2560*/  SHF.R.U64 R26, R34, 0x8, R27 ;  /* 0x00000008221a7819 */ /* 0x000fe2000000121b */
        /* <DEDUP_REMOVED lines=19> */
[--C-:B------:R-:W-:Y:S01]  /*26a0*/  SHF.R.U64 R28, R34, 0x14, R27.reuse ;  /* 0x00000014221c7819 */ /* 0x100fe2000000121b */
        /* <DEDUP_REMOVED lines=51> */
[----:B------:R-:W-:Y:S01]  /*29e0*/  LOP3.LUT R46, R27, 0xf, RZ, 0xc0, !PT ;  /* 0x0000000f1b2e7812 */ /* 0x000fe200078ec0ff */
        /* <DEDUP_REMOVED lines=254> */
[----:B------:R-:W-:-:S03]  /*39d0*/  LOP3.LUT R13, R13, 0xf, RZ, 0xc0, !PT ;  /* 0x0000000f0d0d7812 */ /* 0x000fc600078ec0ff */
[----:B--2---:R-:W-:Y:S04]  /*39e0*/  STL.U8 [R1+0xe4], R15 ;  /* 0x0000e40f01007387 */ /* 0x004fe80000100000 */
[----:B------:R-:W2:Y:S04]  /*39f0*/  LDL.U8 R13, [R13+UR6] ;  /* 0x000000060d0d7983 */ /* 0x000ea80008100000 */
[----:B--2---:R-:W-:Y:S04]  /*3a00*/  STL.U8 [R1+0xe5], R13 ;  /* 0x0000e50d01007387 */ /* 0x004fe80000100000 */
[----:B------:R1:W-:Y:S04]  /*3a10*/  STL.U8 [UR6+0x2], R25 ;  /* 0x00000219ff007987 */ /* 0x0003e80008100006 */
[----:B------:R-:W-:Y:S01]  /*3a20*/  STL.U8 [UR6], R31 ;  /* 0x0000001fff007987 */ /* 0x000fe20008100006 */
[----:B-1----:R-:W-:-:S03]  /*3a30*/  LEA.HI R25, R33, UR6, RZ, 0x4 ;  /* 0x0000000621197c11 */ /* 0x002fc6000f8f20ff */
[----:B------:R-:W-:Y:S04]  /*3a40*/  STL.U8 [UR6+0x1], R29 ;  /* 0x0000011dff007987 */ /* 0x000fe80008100006 */
[----:B------:R-:W-:Y:S04]  /*3a50*/  STL.U8 [UR6+0x3], R23 ;  /* 0x00000317ff007987 */ /* 0x000fe80008100006 */
[----:B------:R-:W-:Y:S04]  /*3a60*/  STL.U8 [UR6+0x4], R21 ;  /* 0x00000415ff007987 */ /* 0x000fe80008100006 */
[----:B------:R-:W-:Y:S04]  /*3a70*/  STL.U8 [UR6+0x5], R19 ;  /* 0x00000513ff007987 */ /* 0x000fe80008100006 */
[----:B------:R1:W-:Y:S04]  /*3a80*/  STL.U8 [UR6+0x6], R17 ;  /* 0x00000611ff007987 */ /* 0x0003e80008100006 */
        /* <DEDUP_REMOVED lines=9> */
[----:B------:R-:W-:Y:S04]  /*3b20*/  STL.U8 [UR6+0x10], RZ ;  /* 0x000010ffff007987 */ /* 0x000fe80008100006 */
[----:B-1----:R-:W3:Y:S01]  /*3b30*/  LDL.U8 R17, [R25] ;  /* 0x0000000019117983 */ /* 0x002ee20000100000 */
[----:B------:R-:W-:-:S04]  /*3b40*/  SHF.R.U32.HI R19, RZ, 0x18, R33 ;  /* 0x00000018ff137819 */ /* 0x000fc80000011621 */
[----:B------:R-:W-:Y:S01]  /*3b50*/  LOP3.LUT R19, R19, 0xf, RZ, 0xc0, !PT ;  /* 0x0000000f13137812 */ /* 0x000fe200078ec0ff */
[----:B---3--:R2:W-:Y:S05]  /*3b60*/  STL.U8 [R1+0xe6], R17 ;  /* 0x0000e61101007387 */ /* 0x0085ea0000100000 */
[----:B------:R-:W3:Y:S01]  /*3b70*/  LDL.U8 R19, [R19+UR6] ;  /* 0x0000000613137983 */ /* 0x000ee20008100000 */
[----:B0-----:R-:W-:Y:S01]  /*3b80*/  UISETP.GE.AND UP0, UPT, UR4, 0x1, UPT ;  /* 0x000000010400788c */ /* 0x001fe2000bf06270 */
[----:B------:R-:W-:Y:S02]  /*3b90*/  IMAD.MOV.U32 R21, RZ, RZ, 0x1 ;  /* 0x00000001ff157424 */ /* 0x000fe400078e00ff */
[----:B------:R2:W-:Y:S04]  /*3ba0*/  STL.U8 [R1+0xe8], RZ ;  /* 0x0000e8ff01007387 */ /* 0x0005e80000100000 */
[----:B---3--:R2:W-:Y:S02]  /*3bb0*/  STL.U8 [R1+0xe7], R19 ;  /* 0x0000e71301007387 */ /* 0x0085e40000100000 */
[----:B------:R-:W-:Y:S05]  /*3bc0*/  BRA.U !UP0, `(.L_x_2) ;  /* 0x0000000108487547 */ /* 0x000fea000b800000 */
[----:B------:R-:W-:Y:S01]  /*3bd0*/  BSSY.RECONVERGENT B1, `(.L_x_3) ;  /* 0x000000f000017945 */ /* 0x000fe20003800200 */
[----:B------:R-:W-:-:S07]  /*3be0*/  IMAD.MOV.U32 R78, RZ, RZ, RZ ;  /* 0x000000ffff4e7224 */ /* 0x000fce00078e00ff */
.L_x_5:
[----:B------:R-:W0:Y:S01]  /*3bf0*/  LDCU.64 UR4, c[0x0][0x3a0] ;  /* 0x00007400ff0477ac */ /* 0x000e220008000a00 */
[----:B------:R-:W-:-:S06]  /*3c00*/  IMAD.IADD R21, R1, 0x1, R78 ;  /* 0x0000000101157824 */ /* 0x000fcc00078e024e */
[----:B------:R-:W3:Y:S01]  /*3c10*/  LDL.U8 R21, [R21+0xc0] ;  /* 0x0000c00015157983 */ /* 0x000ee20000100000 */
[----:B0-----:R-:W-:-:S05]  /*3c20*/  IADD3 R44, P0, PT, R78, UR4, RZ ;  /* 0x000000044e2c7c10 */ /* 0x001fca000ff1e0ff */
[----:B--2---:R-:W-:-:S05]  /*3c30*/  IMAD.X R45, RZ, RZ, UR5, P0 ;  /* 0x00000005ff2d7e24 */ /* 0x004fca00080e06ff */
[----:B------:R-:W3:Y:S02]  /*3c40*/  LDG.E.U8 R44, desc[UR12][R44.64] ;  /* 0x0000000c2c2c7981 */ /* 0x000ee4000c1e1100 */
[----:B---3--:R-:W-:-:S13]  /*3c50*/  ISETP.NE.AND P0, PT, R21, R44, PT ;  /* 0x0000002c1500720c */ /* 0x008fda0003f05270 */
[----:B------:R-:W-:Y:S05]  /*3c60*/  @P0 BRA `(.L_x_4) ;  /* 0x0000000000140947 */ /* 0x000fea0003800000 */
[----:B------:R-:W0:Y:S01]  /*3c70*/  LDCU UR4, c[0x0][0x3a8] ;  /* 0x00007500ff0477ac */ /* 0x000e220008000800 */
[----:B------:R-:W-:Y:S01]  /*3c80*/  VIADD R78, R78, 0x1 ;  /* 0x000000014e4e7836 */ /* 0x000fe20000000000 */
[----:B------:R-:W-:-:S04]  /*3c90*/  ISETP.NE.AND P1, PT, R21, RZ, PT ;  /* 0x000000ff1500720c */ /* 0x000fc80003f25270 */
[----:B0-----:R-:W-:-:S13]  /*3ca0*/  ISETP.GE.AND P0, PT, R78, UR4, PT ;  /* 0x000000044e007c0c */ /* 0x001fda000bf06270 */
[----:B------:R-:W-:Y:S05]  /*3cb0*/  @!P0 BRA P1, `(.L_x_5) ;  /* 0xfffffffc00cc8947 */ /* 0x000fea000083ffff */
.L_x_4:
[----:B------:R-:W-:Y:S05]  /*3cc0*/  BSYNC.RECONVERGENT B1 ;  /* 0x0000000000017941 */ /* 0x000fea0003800200 */
.L_x_3:
[----:B------:R-:W-:-:S04]  /*3cd0*/  ISETP.NE.AND P0, PT, R21, R44, PT ;  /* 0x0000002c1500720c */ /* 0x000fc80003f05270 */
[----:B------:R-:W-:-:S09]  /*3ce0*/  SEL R21, RZ, 0x1, P0 ;  /* 0x00000001ff157807 */ /* 0x000fd20000000000 */
.L_x_2:
[----:B------:R-:W0:Y:S01]  /*3cf0*/  LDC R23, c[0x0][0x3b8] ;  /* 0x0000ee00ff177b82 */ /* 0x000e220000000800 */
[----:B------:R-:W-:Y:S01]  /*3d00*/  PRMT R21, R21, 0x9910, RZ ;  /* 0x0000991015157816 */ /* 0x000fe200000000ff */
[----:B------:R-:W-:Y:S03]  /*3d10*/  BSSY.RELIABLE B1, `(.L_x_6) ;  /* 0x0000018000017945 */ /* 0x000fe60003800100 */
[----:B------:R-:W-:-:S04]  /*3d20*/  ISETP.NE.AND P1, PT, R21, RZ, PT ;  /* 0x000000ff1500720c */ /* 0x000fc80003f25270 */
[----:B0-----:R-:W-:-:S13]  /*3d30*/  ISETP.LT.OR P0, PT, R23, 0x1, !P1 ;  /* 0x000000011700780c */ /* 0x001fda0004f01670 */
[----:B------:R-:W-:Y:S05]  /*3d40*/  @P0 BRA `(.L_x_7) ;  /* 0x0000000000480947 */ /* 0x000fea0003800000 */
[----:B------:R-:W-:-:S07]  /*3d50*/  IMAD.MOV.U32 R78, RZ, RZ, RZ ;  /* 0x000000ffff4e7224 */ /* 0x000fce00078e00ff */
.L_x_10:
[----:B------:R-:W0:Y:S01]  /*3d60*/  LDC R21, c[0x0][0x3b8] ;  /* 0x0000ee00ff157b82 */ /* 0x000e220000000800 */
[----:B------:R-:W1:Y:S02]  /*3d70*/  LDCU.64 UR4, c[0x0][0x3b0] ;  /* 0x00007600ff0477ac */ /* 0x000e640008000a00 */
[----:B-1----:R-:W-:Y:S02]  /*3d80*/  IADD3 R44, P0, PT, R78, UR4, RZ ;  /* 0x000000044e2c7c10 */ /* 0x002fe4000ff1e0ff */
[----:B0-----:R-:W-:-:S03]  /*3d90*/  IADD3 R23, PT, PT, R1, R78, -R21 ;  /* 0x0000004e01177210 */ /* 0x001fc60007ffe815 */
[----:B--2---:R-:W-:-:S03]  /*3da0*/  IMAD.X R45, RZ, RZ, UR5, P0 ;  /* 0x00000005ff2d7e24 */ /* 0x004fc600080e06ff */
[----:B------:R-:W2:Y:S04]  /*3db0*/  LDL.U8 R23, [R23+0xe8] ;  /* 0x0000e80017177983 */ /* 0x000ea80000100000 */
[----:B------:R-:W2:Y:S02]  /*3dc0*/  LDG.E.U8 R44, desc[UR12][R44.64] ;  /* 0x0000000c2c2c7981 */ /* 0x000ea4000c1e1100 */
[----:B--2---:R-:W-:-:S13]  /*3dd0*/  ISETP.NE.AND P0, PT, R23, R44, PT ;  /* 0x0000002c1700720c */ /* 0x004fda0003f05270 */
[----:B------:R-:W-:Y:S05]  /*3de0*/  @P0 BRA `(.L_x_8) ;  /* 0x0000000000280947 */ /* 0x000fea0003800000 */
[----:B------:R-:W-:-:S13]  /*3df0*/  ISETP.NE.AND P0, PT, R23, RZ, PT ;  /* 0x000000ff1700720c */ /* 0x000fda0003f05270 */
[----:B------:R-:W-:Y:S05]  /*3e00*/  @!P0 BREAK.RELIABLE B1 ;  /* 0x0000000000018942 */ /* 0x000fea0003800100 */
[----:B------:R-:W-:Y:S05]  /*3e10*/  @!P0 BRA `(.L_x_9) ;  /* 0x00000000003c8947 */ /* 0x000fea0003800000 */
[----:B------:R-:W-:-:S05]  /*3e20*/  VIADD R78, R78, 0x1 ;  /* 0x000000014e4e7836 */ /* 0x000fca0000000000 */
[----:B------:R-:W-:-:S13]  /*3e30*/  ISETP.GE.AND P0, PT, R78, R21, PT ;  /* 0x000000154e00720c */ /* 0x000fda0003f06270 */
[----:B------:R-:W-:Y:S05]  /*3e40*/  @P0 BREAK.RELIABLE B1 ;  /* 0x0000000000010942 */ /* 0x000fea0003800100 */
[----:B------:R-:W-:Y:S05]  /*3e50*/  @!P0 BRA `(.L_x_10) ;  /* 0xfffffffc00c08947 */ /* 0x000fea000383ffff */
[----:B------:R-:W-:Y:S05]  /*3e60*/  BRA `(.L_x_9) ;  /* 0x0000000000287947 */ /* 0x000fea0003800000 */
.L_x_7:
[----:B------:R-:W-:Y:S05]  /*3e70*/  @P1 BREAK.RELIABLE B1 ;  /* 0x0000000000011942 */ /* 0x000fea0003800100 */
[----:B------:R-:W-:Y:S05]  /*3e80*/  @P1 BRA `(.L_x_9) ;  /* 0x0000000000201947 */ /* 0x000fea0003800000 */
.L_x_8:
[----:B------:R-:W-:Y:S05]  /*3e90*/  BSYNC.RELIABLE B1 ;  /* 0x0000000000017941 */ /* 0x000fea0003800100 */
.L_x_6:
[----:B------:R-:W0:Y:S01]  /*3ea0*/  LDCU.64 UR4, c[0x0][0x3d8] ;  /* 0x00007b00ff0477ac */ /* 0x000e220008000a00 */
[----:B------:R-:W-:-:S05]  /*3eb0*/  IADD3 R39, P0, PT, R39, 0x1, RZ ;  /* 0x0000000127277810 */ /* 0x000fca0007f1e0ff */
[----:B------:R-:W-:Y:S01]  /*3ec0*/  IMAD.X R40, RZ, RZ, R40, P0 ;  /* 0x000000ffff287224 */ /* 0x000fe200000e0628 */
[----:B0-----:R-:W-:-:S04]  /*3ed0*/  ISETP.NE.U32.AND P0, PT, R39, UR4, PT ;  /* 0x0000000427007c0c */ /* 0x001fc8000bf05070 */
[----:B------:R-:W-:-:S13]  /*3ee0*/  ISETP.NE.AND.EX P0, PT, R40, UR5, PT, P0 ;  /* 0x0000000528007c0c */ /* 0x000fda000bf05300 */
[----:B------:R-:W-:Y:S05]  /*3ef0*/  @P0 BRA `(.L_x_11) ;  /* 0xffffffc4004c0947 */ /* 0x000fea000383ffff */
[----:B------:R-:W-:Y:S05]  /*3f00*/  EXIT ;  /* 0x000000000000794d */ /* 0x000fea0003800000 */
.L_x_9:
[----:B------:R-:W-:Y:S05]  /*3f10*/  BSYNC.RECONVERGENT B0 ;  /* 0x0000000000007941 */ /* 0x000fea0003800200 */
.L_x_0:
[----:B------:R-:W0:Y:S01]  /*3f20*/  LDC.64 R2, c[0x0][0x3c0] ;  /* 0x0000f000ff027b82 */ /* 0x000e220000000a00 */
[----:B------:R-:W-:-:S05]  /*3f30*/  IMAD.MOV.U32 R21, RZ, RZ, 0x1 ;  /* 0x00000001ff157424 */ /* 0x000fca00078e00ff */
[----:B0-----:R-:W3:Y:S02]  /*3f40*/  ATOMG.E.EXCH.STRONG.GPU PT, R2, desc[UR12][R2.64], R21 ;  /* 0x80000015020279a8 */ /* 0x001ee4000c1ef10c */
[----:B---3--:R-:W-:-:S13]  /*3f50*/  ISETP.NE.AND P0, PT, R2, RZ, PT ;  /* 0x000000ff0200720c */ /* 0x008fda0003f05270 */
[----:B------:R-:W-:Y:S05]  /*3f60*/  @P0 EXIT ;  /* 0x000000000000094d */ /* 0x000fea0003800000 */
[----:B------:R-:W0:Y:S01]  /*3f70*/  LDC.64 R36, c[0x0][0x3c8] ;  /* 0x0000f200ff247b82 */ /* 0x000e220000000a00 */
[----:B------:R-:W-:Y:S02]  /*3f80*/  IMAD.U32 R2, RZ, RZ, UR14 ;  /* 0x0000000eff027e24 */ /* 0x000fe4000f8e00ff */
[----:B------:R-:W-:Y:S02]  /*3f90*/  IMAD.MOV.U32 R3, RZ, RZ, RZ ;  /* 0x000000ffff037224 */ /* 0x000fe400078e00ff */
[----:B------:R-:W-:-:S03]  /*3fa0*/  IMAD.HI.U32 R2, R39, UR7, R2 ;  /* 0x0000000727027c27 */ /* 0x000fc6000f8e0002 */
[----:B--2---:R-:W1:Y:S01]  /*3fb0*/  LDC.64 R44, c[0x0][0x3d0] ;  /* 0x0000f400ff2c7b82 */ /* 0x004e620000000a00 */
[----:B------:R-:W-:-:S04]  /*3fc0*/  IMAD R3, R40, UR7, RZ ;  /* 0x0000000728037c24 */ /* 0x000fc8000f8e02ff */
[----:B------:R-:W-:-:S04]  /*3fd0*/  IMAD.IADD R2, R2, 0x1, R3 ;  /* 0x0000000102027824 */ /* 0x000fc800078e0203 */
[----:B------:R-:W-:-:S04]  /*3fe0*/  IMAD R3, R2, UR15, RZ ;  /* 0x0000000f02037c24 */ /* 0x000fc8000f8e02ff */
[----:B------:R-:W-:-:S05]  /*3ff0*/  IMAD.IADD R77, R77, 0x1, R3 ;  /* 0x000000014d4d7824 */ /* 0x000fca00078e0203 */
[----:B0-----:R-:W-:Y:S04]  /*4000*/  STG.E.64 desc[UR12][R36.64], R76 ;  /* 0x0000004c24007986 */ /* 0x001fe8000c101b0c */
[----:B-1----:R-:W-:Y:S04]  /*4010*/  STG.E.U8 desc[UR12][R44.64], R4 ;  /* 0x000000042c007986 */ /* 0x002fe8000c10110c */
[----:B------:R-:W-:Y:S04]  /*4020*/  STG.E.U8 desc[UR12][R44.64+0x1], R6 ;  /* 0x000001062c007986 */ /* 0x000fe8000c10110c */
        /* <DEDUP_REMOVED lines=37> */
[----:B------:R-:W-:Y:S01]  /*4280*/  STG.E.U8 desc[UR12][R44.64+0x27], R19 ;  /* 0x000027132c007986 */ /* 0x000fe2000c10110c */
[----:B------:R-:W-:Y:S05]  /*4290*/  EXIT ;  /* 0x000000000000794d */ /* 0x000fea0003800000 */
.L_x_12:
[----:B------:R-:W-:-:S00]  /*42a0*/  BRA `(.L_x_12) ;  /* 0xfffffffc00fc7947 */ /* 0x000fc0000383ffff */
[----:B------:R-:W-:-:S00]  /*42b0*/  NOP ;  /* 0x0000000000007918 */ /* 0x000fc00000000000 */
        /* <DEDUP_REMOVED lines=12> */
.L_x_13:


//--------------------- .nv.shared.reserved.0     --------------------------
	.section	.nv.shared.reserved.0,"aw",@nobits
	.weak		__nv_reservedSMEM_offset_0_alias
	.size		__nv_reservedSMEM_offset_0_alias, 0, 64
	.other		__nv_reservedSMEM_offset_0_alias,@"STO_CUDA_RESERVED_SHARED STV_DEFAULT"
__nv_reservedSMEM_offset_0_alias:
	.zero		0
	.zero		64


//--------------------- .nv.constant0.searchKernel --------------------------
	.section	.nv.constant0.searchKernel,"a",@progbits
	.sectionflags	@""
	.align	4
.nv.constant0.searchKernel:
	.zero		992


//--------------------- SYMBOLS --------------------------

	.type		.nv.reservedSmem.offset0,@object
	.size		.nv.reservedSmem.offset0,0x4
